//
// Generated by NVIDIA NVVM Compiler
//
// Compiler Build ID: CL-36424714
// Cuda compilation tools, release 13.0, V13.0.88
// Based on NVVM 20.0.0
//

.version 9.0
.target sm_100
.address_size 64

	// .globl	_Z11add_chargesfP4cell
.const .align 4 .b8 x_part_dev[20000];
.const .align 4 .b8 y_part_dev[20000];
.extern .shared .align 16 .b8 sdata[];

.visible .entry _Z11add_chargesfP4cell(
	.param .f32 _Z11add_chargesfP4cell_param_0,
	.param .u64 .ptr .align 1 _Z11add_chargesfP4cell_param_1
)
{
	.reg .pred 	%p<23>;
	.reg .b32 	%r<33>;
	.reg .b32 	%f<141>;
	.reg .b64 	%rd<13>;

	ld.param.f32 	%f17, [_Z11add_chargesfP4cell_param_0];
	ld.param.u64 	%rd4, [_Z11add_chargesfP4cell_param_1];
	mov.u32 	%r2, %ctaid.x;
	mov.u32 	%r3, %ntid.x;
	mov.u32 	%r4, %tid.x;
	mad.lo.s32 	%r1, %r2, %r3, %r4;
	cvt.rn.f32.s32 	%f18, %r1;
	setp.leu.f32 	%p1, %f17, %f18;
	@%p1 bra 	$L__BB0_15;
	cvta.to.global.u64 	%rd6, %rd4;
	shr.s32 	%r5, %r1, 31;
	shr.u32 	%r6, %r5, 19;
	add.s32 	%r7, %r1, %r6;
	shr.s32 	%r8, %r7, 13;
	cvt.rn.f32.s32 	%f1, %r8;
	and.b32  	%r9, %r7, -8192;
	sub.s32 	%r10, %r1, %r9;
	cvt.rn.f32.s32 	%f2, %r10;
	mul.wide.s32 	%rd7, %r1, 8;
	add.s64 	%rd1, %rd6, %rd7;
	mov.b64 	%rd12, 0;
	mov.u64 	%rd8, y_part_dev;
	mov.u64 	%rd10, x_part_dev;
$L__BB0_2:
	add.s64 	%rd9, %rd8, %rd12;
	ld.const.f32 	%f20, [%rd9];
	add.s64 	%rd11, %rd10, %rd12;
	ld.const.f32 	%f3, [%rd11];
	sub.f32 	%f4, %f1, %f20;
	abs.f32 	%f5, %f4;
	setp.eq.f32 	%p2, %f4, 0f3F800000;
	mov.f32 	%f139, 0f3F800000;
	@%p2 bra 	$L__BB0_7;
	setp.num.f32 	%p3, %f5, %f5;
	@%p3 bra 	$L__BB0_5;
	mov.f32 	%f76, 0f40000000;
	add.rn.f32 	%f139, %f4, %f76;
	bra.uni 	$L__BB0_7;
$L__BB0_5:
	setp.lt.f32 	%p4, %f5, 0f00800000;
	mul.f32 	%f21, %f5, 0f4B800000;
	selp.f32 	%f22, %f21, %f5, %p4;
	mov.b32 	%r11, %f22;
	add.s32 	%r12, %r11, -1060439283;
	and.b32  	%r13, %r12, -8388608;
	sub.s32 	%r14, %r11, %r13;
	mov.b32 	%f23, %r14;
	cvt.rn.f32.s32 	%f24, %r13;
	selp.f32 	%f25, 0fC1C00000, 0f00000000, %p4;
	fma.rn.f32 	%f26, %f24, 0f34000000, %f25;
	add.f32 	%f27, %f23, 0fBF800000;
	add.f32 	%f28, %f23, 0f3F800000;
	rcp.approx.ftz.f32 	%f29, %f28;
	add.f32 	%f30, %f27, %f27;
	mul.f32 	%f31, %f30, %f29;
	mul.f32 	%f32, %f31, %f31;
	neg.f32 	%f33, %f31;
	sub.f32 	%f34, %f27, %f31;
	add.f32 	%f35, %f34, %f34;
	fma.rn.f32 	%f36, %f33, %f27, %f35;
	mul.rn.f32 	%f37, %f29, %f36;
	fma.rn.f32 	%f38, %f32, 0f3A2C32E4, 0f3B52E7DB;
	fma.rn.f32 	%f39, %f38, %f32, 0f3C93BB73;
	fma.rn.f32 	%f40, %f39, %f32, 0f3DF6384F;
	mul.rn.f32 	%f41, %f40, %f32;
	fma.rn.f32 	%f42, %f31, 0f3FB8AA3B, %f26;
	mul.f32 	%f43, %f41, 0f40400000;
	sub.f32 	%f44, %f26, %f42;
	fma.rn.f32 	%f45, %f31, 0f3FB8AA3B, %f44;
	fma.rn.f32 	%f46, %f37, 0f3FB8AA3B, %f45;
	fma.rn.f32 	%f47, %f31, 0f32A55E34, %f46;
	fma.rn.f32 	%f48, %f43, %f37, %f47;
	fma.rn.f32 	%f49, %f41, %f31, %f48;
	add.rn.f32 	%f50, %f42, %f49;
	mov.f32 	%f51, 0f40000000;
	mul.rn.f32 	%f52, %f50, %f51;
	cvt.rni.f32.f32 	%f53, %f52;
	sub.f32 	%f54, %f52, %f53;
	neg.f32 	%f55, %f52;
	fma.rn.f32 	%f56, %f50, 0f40000000, %f55;
	neg.f32 	%f57, %f42;
	add.rn.f32 	%f58, %f50, %f57;
	neg.f32 	%f59, %f58;
	add.rn.f32 	%f60, %f49, %f59;
	fma.rn.f32 	%f61, %f60, 0f40000000, %f56;
	add.f32 	%f62, %f54, %f61;
	setp.gt.f32 	%p5, %f53, 0f00000000;
	selp.b32 	%r15, 0, -2097152000, %p5;
	setp.neu.f32 	%p6, %f4, 0f00000000;
	setp.neu.f32 	%p7, %f5, 0f7F800000;
	setp.lt.f32 	%p8, %f52, 0f00000000;
	selp.f32 	%f63, 0f00000000, 0f7F800000, %p8;
	abs.f32 	%f64, %f52;
	setp.gt.f32 	%p9, %f64, 0f43180000;
	cvt.rzi.s32.f32 	%r16, %f53;
	shl.b32 	%r17, %r16, 23;
	sub.s32 	%r18, %r17, %r15;
	mov.b32 	%f65, %r18;
	add.s32 	%r19, %r15, 2130706432;
	mov.b32 	%f66, %r19;
	fma.rn.f32 	%f67, %f62, 0f391FCB8E, 0f3AAF85ED;
	fma.rn.f32 	%f68, %f67, %f62, 0f3C1D9856;
	fma.rn.f32 	%f69, %f68, %f62, 0f3D6357BB;
	fma.rn.f32 	%f70, %f69, %f62, 0f3E75FDEC;
	fma.rn.f32 	%f71, %f70, %f62, 0f3F317218;
	fma.rn.f32 	%f72, %f71, %f62, 0f3F800000;
	mul.f32 	%f73, %f72, %f66;
	mul.f32 	%f74, %f73, %f65;
	selp.f32 	%f139, %f63, %f74, %p9;
	and.pred  	%p10, %p6, %p7;
	@%p10 bra 	$L__BB0_7;
	add.f32 	%f75, %f4, %f4;
	mov.b32 	%r20, %f75;
	and.b32  	%r21, %r20, 2147483647;
	mov.b32 	%f139, %r21;
$L__BB0_7:
	sub.f32 	%f10, %f2, %f3;
	abs.f32 	%f11, %f10;
	setp.eq.f32 	%p11, %f10, 0f3F800000;
	mov.f32 	%f140, 0f3F800000;
	@%p11 bra 	$L__BB0_12;
	setp.num.f32 	%p12, %f11, %f11;
	@%p12 bra 	$L__BB0_10;
	mov.f32 	%f133, 0f40000000;
	add.rn.f32 	%f140, %f10, %f133;
	bra.uni 	$L__BB0_12;
$L__BB0_10:
	setp.lt.f32 	%p13, %f11, 0f00800000;
	mul.f32 	%f78, %f11, 0f4B800000;
	selp.f32 	%f79, %f78, %f11, %p13;
	mov.b32 	%r22, %f79;
	add.s32 	%r23, %r22, -1060439283;
	and.b32  	%r24, %r23, -8388608;
	sub.s32 	%r25, %r22, %r24;
	mov.b32 	%f80, %r25;
	cvt.rn.f32.s32 	%f81, %r24;
	selp.f32 	%f82, 0fC1C00000, 0f00000000, %p13;
	fma.rn.f32 	%f83, %f81, 0f34000000, %f82;
	add.f32 	%f84, %f80, 0fBF800000;
	add.f32 	%f85, %f80, 0f3F800000;
	rcp.approx.ftz.f32 	%f86, %f85;
	add.f32 	%f87, %f84, %f84;
	mul.f32 	%f88, %f87, %f86;
	mul.f32 	%f89, %f88, %f88;
	neg.f32 	%f90, %f88;
	sub.f32 	%f91, %f84, %f88;
	add.f32 	%f92, %f91, %f91;
	fma.rn.f32 	%f93, %f90, %f84, %f92;
	mul.rn.f32 	%f94, %f86, %f93;
	fma.rn.f32 	%f95, %f89, 0f3A2C32E4, 0f3B52E7DB;
	fma.rn.f32 	%f96, %f95, %f89, 0f3C93BB73;
	fma.rn.f32 	%f97, %f96, %f89, 0f3DF6384F;
	mul.rn.f32 	%f98, %f97, %f89;
	fma.rn.f32 	%f99, %f88, 0f3FB8AA3B, %f83;
	mul.f32 	%f100, %f98, 0f40400000;
	sub.f32 	%f101, %f83, %f99;
	fma.rn.f32 	%f102, %f88, 0f3FB8AA3B, %f101;
	fma.rn.f32 	%f103, %f94, 0f3FB8AA3B, %f102;
	fma.rn.f32 	%f104, %f88, 0f32A55E34, %f103;
	fma.rn.f32 	%f105, %f100, %f94, %f104;
	fma.rn.f32 	%f106, %f98, %f88, %f105;
	add.rn.f32 	%f107, %f99, %f106;
	mov.f32 	%f108, 0f40000000;
	mul.rn.f32 	%f109, %f107, %f108;
	cvt.rni.f32.f32 	%f110, %f109;
	sub.f32 	%f111, %f109, %f110;
	neg.f32 	%f112, %f109;
	fma.rn.f32 	%f113, %f107, 0f40000000, %f112;
	neg.f32 	%f114, %f99;
	add.rn.f32 	%f115, %f107, %f114;
	neg.f32 	%f116, %f115;
	add.rn.f32 	%f117, %f106, %f116;
	fma.rn.f32 	%f118, %f117, 0f40000000, %f113;
	add.f32 	%f119, %f111, %f118;
	setp.gt.f32 	%p14, %f110, 0f00000000;
	selp.b32 	%r26, 0, -2097152000, %p14;
	setp.neu.f32 	%p15, %f10, 0f00000000;
	setp.neu.f32 	%p16, %f11, 0f7F800000;
	setp.lt.f32 	%p17, %f109, 0f00000000;
	selp.f32 	%f120, 0f00000000, 0f7F800000, %p17;
	abs.f32 	%f121, %f109;
	setp.gt.f32 	%p18, %f121, 0f43180000;
	cvt.rzi.s32.f32 	%r27, %f110;
	shl.b32 	%r28, %r27, 23;
	sub.s32 	%r29, %r28, %r26;
	mov.b32 	%f122, %r29;
	add.s32 	%r30, %r26, 2130706432;
	mov.b32 	%f123, %r30;
	fma.rn.f32 	%f124, %f119, 0f391FCB8E, 0f3AAF85ED;
	fma.rn.f32 	%f125, %f124, %f119, 0f3C1D9856;
	fma.rn.f32 	%f126, %f125, %f119, 0f3D6357BB;
	fma.rn.f32 	%f127, %f126, %f119, 0f3E75FDEC;
	fma.rn.f32 	%f128, %f127, %f119, 0f3F317218;
	fma.rn.f32 	%f129, %f128, %f119, 0f3F800000;
	mul.f32 	%f130, %f129, %f123;
	mul.f32 	%f131, %f130, %f122;
	selp.f32 	%f140, %f120, %f131, %p18;
	and.pred  	%p19, %p15, %p16;
	@%p19 bra 	$L__BB0_12;
	add.f32 	%f132, %f10, %f10;
	mov.b32 	%r31, %f132;
	and.b32  	%r32, %r31, 2147483647;
	mov.b32 	%f140, %r32;
$L__BB0_12:
	add.f32 	%f134, %f139, %f140;
	sqrt.rn.f32 	%f135, %f134;
	setp.neu.f32 	%p20, %f135, 0f00000000;
	rcp.rn.f32 	%f136, %f135;
	selp.f32 	%f16, %f136, 0fBF800000, %p20;
	setp.eq.f32 	%p21, %f16, 0fBF800000;
	@%p21 bra 	$L__BB0_14;
	ld.global.f32 	%f137, [%rd1];
	add.f32 	%f138, %f16, %f137;
	st.global.f32 	[%rd1], %f138;
$L__BB0_14:
	add.s64 	%rd12, %rd12, 4;
	setp.ne.s64 	%p22, %rd12, 20000;
	@%p22 bra 	$L__BB0_2;
$L__BB0_15:
	ret;

}
	// .globl	_Z16add_one_particleiiP4cell
.visible .entry _Z16add_one_particleiiP4cell(
	.param .u32 _Z16add_one_particleiiP4cell_param_0,
	.param .u32 _Z16add_one_particleiiP4cell_param_1,
	.param .u64 .ptr .align 1 _Z16add_one_particleiiP4cell_param_2
)
{
	.reg .pred 	%p<22>;
	.reg .b32 	%r<50>;
	.reg .b32 	%f<135>;
	.reg .b64 	%rd<5>;

	ld.param.u32 	%r5, [_Z16add_one_particleiiP4cell_param_0];
	ld.param.u32 	%r4, [_Z16add_one_particleiiP4cell_param_1];
	ld.param.u64 	%rd1, [_Z16add_one_particleiiP4cell_param_2];
	mov.u32 	%r6, %ctaid.x;
	mov.u32 	%r7, %ntid.x;
	mov.u32 	%r8, %tid.x;
	mad.lo.s32 	%r1, %r6, %r7, %r8;
	setp.ge.s32 	%p1, %r1, %r5;
	@%p1 bra 	$L__BB1_13;
	shr.s32 	%r9, %r4, 31;
	shr.u32 	%r10, %r9, 19;
	add.s32 	%r11, %r4, %r10;
	shr.s32 	%r12, %r11, 13;
	shr.s32 	%r13, %r1, 31;
	shr.u32 	%r14, %r13, 19;
	add.s32 	%r15, %r1, %r14;
	shr.s32 	%r16, %r15, 13;
	sub.s32 	%r2, %r16, %r12;
	cvt.rn.f32.s32 	%f1, %r2;
	abs.f32 	%f2, %f1;
	setp.eq.s32 	%p2, %r2, 1;
	mov.f32 	%f133, 0f3F800000;
	@%p2 bra 	$L__BB1_6;
	setp.num.f32 	%p3, %f2, %f2;
	@%p3 bra 	$L__BB1_4;
	mov.f32 	%f70, 0f40000000;
	add.rn.f32 	%f133, %f1, %f70;
	bra.uni 	$L__BB1_6;
$L__BB1_4:
	setp.lt.f32 	%p4, %f2, 0f00800000;
	mul.f32 	%f15, %f2, 0f4B800000;
	selp.f32 	%f16, %f15, %f2, %p4;
	mov.b32 	%r17, %f16;
	add.s32 	%r18, %r17, -1060439283;
	and.b32  	%r19, %r18, -8388608;
	sub.s32 	%r20, %r17, %r19;
	mov.b32 	%f17, %r20;
	cvt.rn.f32.s32 	%f18, %r19;
	selp.f32 	%f19, 0fC1C00000, 0f00000000, %p4;
	fma.rn.f32 	%f20, %f18, 0f34000000, %f19;
	add.f32 	%f21, %f17, 0fBF800000;
	add.f32 	%f22, %f17, 0f3F800000;
	rcp.approx.ftz.f32 	%f23, %f22;
	add.f32 	%f24, %f21, %f21;
	mul.f32 	%f25, %f24, %f23;
	mul.f32 	%f26, %f25, %f25;
	neg.f32 	%f27, %f25;
	sub.f32 	%f28, %f21, %f25;
	add.f32 	%f29, %f28, %f28;
	fma.rn.f32 	%f30, %f27, %f21, %f29;
	mul.rn.f32 	%f31, %f23, %f30;
	fma.rn.f32 	%f32, %f26, 0f3A2C32E4, 0f3B52E7DB;
	fma.rn.f32 	%f33, %f32, %f26, 0f3C93BB73;
	fma.rn.f32 	%f34, %f33, %f26, 0f3DF6384F;
	mul.rn.f32 	%f35, %f34, %f26;
	fma.rn.f32 	%f36, %f25, 0f3FB8AA3B, %f20;
	mul.f32 	%f37, %f35, 0f40400000;
	sub.f32 	%f38, %f20, %f36;
	fma.rn.f32 	%f39, %f25, 0f3FB8AA3B, %f38;
	fma.rn.f32 	%f40, %f31, 0f3FB8AA3B, %f39;
	fma.rn.f32 	%f41, %f25, 0f32A55E34, %f40;
	fma.rn.f32 	%f42, %f37, %f31, %f41;
	fma.rn.f32 	%f43, %f35, %f25, %f42;
	add.rn.f32 	%f44, %f36, %f43;
	mov.f32 	%f45, 0f40000000;
	mul.rn.f32 	%f46, %f44, %f45;
	cvt.rni.f32.f32 	%f47, %f46;
	sub.f32 	%f48, %f46, %f47;
	neg.f32 	%f49, %f46;
	fma.rn.f32 	%f50, %f44, 0f40000000, %f49;
	neg.f32 	%f51, %f36;
	add.rn.f32 	%f52, %f44, %f51;
	neg.f32 	%f53, %f52;
	add.rn.f32 	%f54, %f43, %f53;
	fma.rn.f32 	%f55, %f54, 0f40000000, %f50;
	add.f32 	%f56, %f48, %f55;
	setp.gt.f32 	%p5, %f47, 0f00000000;
	selp.b32 	%r21, 0, -2097152000, %p5;
	setp.ne.s32 	%p6, %r2, 0;
	setp.neu.f32 	%p7, %f2, 0f7F800000;
	setp.lt.f32 	%p8, %f46, 0f00000000;
	selp.f32 	%f57, 0f00000000, 0f7F800000, %p8;
	abs.f32 	%f58, %f46;
	setp.gt.f32 	%p9, %f58, 0f43180000;
	cvt.rzi.s32.f32 	%r22, %f47;
	shl.b32 	%r23, %r22, 23;
	sub.s32 	%r24, %r23, %r21;
	mov.b32 	%f59, %r24;
	add.s32 	%r25, %r21, 2130706432;
	mov.b32 	%f60, %r25;
	fma.rn.f32 	%f61, %f56, 0f391FCB8E, 0f3AAF85ED;
	fma.rn.f32 	%f62, %f61, %f56, 0f3C1D9856;
	fma.rn.f32 	%f63, %f62, %f56, 0f3D6357BB;
	fma.rn.f32 	%f64, %f63, %f56, 0f3E75FDEC;
	fma.rn.f32 	%f65, %f64, %f56, 0f3F317218;
	fma.rn.f32 	%f66, %f65, %f56, 0f3F800000;
	mul.f32 	%f67, %f66, %f60;
	mul.f32 	%f68, %f67, %f59;
	selp.f32 	%f133, %f57, %f68, %p9;
	and.pred  	%p10, %p6, %p7;
	@%p10 bra 	$L__BB1_6;
	add.f32 	%f69, %f1, %f1;
	mov.b32 	%r26, %f69;
	and.b32  	%r27, %r26, 2147483647;
	mov.b32 	%f133, %r27;
$L__BB1_6:
	and.b32  	%r31, %r15, -8192;
	sub.s32 	%r32, %r1, %r31;
	and.b32  	%r36, %r11, -8192;
	sub.s32 	%r37, %r36, %r4;
	add.s32 	%r3, %r32, %r37;
	cvt.rn.f32.s32 	%f7, %r3;
	abs.f32 	%f8, %f7;
	setp.eq.s32 	%p11, %r3, 1;
	mov.f32 	%f134, 0f3F800000;
	@%p11 bra 	$L__BB1_11;
	setp.num.f32 	%p12, %f8, %f8;
	@%p12 bra 	$L__BB1_9;
	mov.f32 	%f127, 0f40000000;
	add.rn.f32 	%f134, %f7, %f127;
	bra.uni 	$L__BB1_11;
$L__BB1_9:
	setp.lt.f32 	%p13, %f8, 0f00800000;
	mul.f32 	%f72, %f8, 0f4B800000;
	selp.f32 	%f73, %f72, %f8, %p13;
	mov.b32 	%r38, %f73;
	add.s32 	%r39, %r38, -1060439283;
	and.b32  	%r40, %r39, -8388608;
	sub.s32 	%r41, %r38, %r40;
	mov.b32 	%f74, %r41;
	cvt.rn.f32.s32 	%f75, %r40;
	selp.f32 	%f76, 0fC1C00000, 0f00000000, %p13;
	fma.rn.f32 	%f77, %f75, 0f34000000, %f76;
	add.f32 	%f78, %f74, 0fBF800000;
	add.f32 	%f79, %f74, 0f3F800000;
	rcp.approx.ftz.f32 	%f80, %f79;
	add.f32 	%f81, %f78, %f78;
	mul.f32 	%f82, %f81, %f80;
	mul.f32 	%f83, %f82, %f82;
	neg.f32 	%f84, %f82;
	sub.f32 	%f85, %f78, %f82;
	add.f32 	%f86, %f85, %f85;
	fma.rn.f32 	%f87, %f84, %f78, %f86;
	mul.rn.f32 	%f88, %f80, %f87;
	fma.rn.f32 	%f89, %f83, 0f3A2C32E4, 0f3B52E7DB;
	fma.rn.f32 	%f90, %f89, %f83, 0f3C93BB73;
	fma.rn.f32 	%f91, %f90, %f83, 0f3DF6384F;
	mul.rn.f32 	%f92, %f91, %f83;
	fma.rn.f32 	%f93, %f82, 0f3FB8AA3B, %f77;
	mul.f32 	%f94, %f92, 0f40400000;
	sub.f32 	%f95, %f77, %f93;
	fma.rn.f32 	%f96, %f82, 0f3FB8AA3B, %f95;
	fma.rn.f32 	%f97, %f88, 0f3FB8AA3B, %f96;
	fma.rn.f32 	%f98, %f82, 0f32A55E34, %f97;
	fma.rn.f32 	%f99, %f94, %f88, %f98;
	fma.rn.f32 	%f100, %f92, %f82, %f99;
	add.rn.f32 	%f101, %f93, %f100;
	mov.f32 	%f102, 0f40000000;
	mul.rn.f32 	%f103, %f101, %f102;
	cvt.rni.f32.f32 	%f104, %f103;
	sub.f32 	%f105, %f103, %f104;
	neg.f32 	%f106, %f103;
	fma.rn.f32 	%f107, %f101, 0f40000000, %f106;
	neg.f32 	%f108, %f93;
	add.rn.f32 	%f109, %f101, %f108;
	neg.f32 	%f110, %f109;
	add.rn.f32 	%f111, %f100, %f110;
	fma.rn.f32 	%f112, %f111, 0f40000000, %f107;
	add.f32 	%f113, %f105, %f112;
	setp.gt.f32 	%p14, %f104, 0f00000000;
	selp.b32 	%r42, 0, -2097152000, %p14;
	setp.ne.s32 	%p15, %r3, 0;
	setp.neu.f32 	%p16, %f8, 0f7F800000;
	setp.lt.f32 	%p17, %f103, 0f00000000;
	selp.f32 	%f114, 0f00000000, 0f7F800000, %p17;
	abs.f32 	%f115, %f103;
	setp.gt.f32 	%p18, %f115, 0f43180000;
	cvt.rzi.s32.f32 	%r43, %f104;
	shl.b32 	%r44, %r43, 23;
	sub.s32 	%r45, %r44, %r42;
	mov.b32 	%f116, %r45;
	add.s32 	%r46, %r42, 2130706432;
	mov.b32 	%f117, %r46;
	fma.rn.f32 	%f118, %f113, 0f391FCB8E, 0f3AAF85ED;
	fma.rn.f32 	%f119, %f118, %f113, 0f3C1D9856;
	fma.rn.f32 	%f120, %f119, %f113, 0f3D6357BB;
	fma.rn.f32 	%f121, %f120, %f113, 0f3E75FDEC;
	fma.rn.f32 	%f122, %f121, %f113, 0f3F317218;
	fma.rn.f32 	%f123, %f122, %f113, 0f3F800000;
	mul.f32 	%f124, %f123, %f117;
	mul.f32 	%f125, %f124, %f116;
	selp.f32 	%f134, %f114, %f125, %p18;
	and.pred  	%p19, %p15, %p16;
	@%p19 bra 	$L__BB1_11;
	shl.b32 	%r47, %r3, 1;
	cvt.rn.f32.s32 	%f126, %r47;
	mov.b32 	%r48, %f126;
	and.b32  	%r49, %r48, 2147483647;
	mov.b32 	%f134, %r49;
$L__BB1_11:
	add.f32 	%f128, %f133, %f134;
	sqrt.rn.f32 	%f129, %f128;
	setp.neu.f32 	%p20, %f129, 0f00000000;
	rcp.rn.f32 	%f130, %f129;
	selp.f32 	%f13, %f130, 0fBF800000, %p20;
	setp.eq.f32 	%p21, %f13, 0fBF800000;
	@%p21 bra 	$L__BB1_13;
	cvta.to.global.u64 	%rd2, %rd1;
	mul.wide.s32 	%rd3, %r1, 8;
	add.s64 	%rd4, %rd2, %rd3;
	ld.global.f32 	%f131, [%rd4];
	add.f32 	%f132, %f13, %f131;
	st.global.f32 	[%rd4], %f132;
$L__BB1_13:
	ret;

}
	// .globl	_Z7reduce3P4cellS0_
.visible .entry _Z7reduce3P4cellS0_(
	.param .u64 .ptr .align 1 _Z7reduce3P4cellS0__param_0,
	.param .u64 .ptr .align 1 _Z7reduce3P4cellS0__param_1
)
{
	.reg .pred 	%p<7>;
	.reg .b32 	%r<22>;
	.reg .b32 	%f<6>;
	.reg .b64 	%rd<12>;

	ld.param.u64 	%rd2, [_Z7reduce3P4cellS0__param_0];
	ld.param.u64 	%rd1, [_Z7reduce3P4cellS0__param_1];
	cvta.to.global.u64 	%rd3, %rd2;
	mov.u32 	%r1, %tid.x;
	mov.u32 	%r2, %ctaid.x;
	mov.u32 	%r21, %ntid.x;
	mul.lo.s32 	%r8, %r21, %r2;
	shl.b32 	%r9, %r8, 1;
	add.s32 	%r10, %r9, %r1;
	shl.b32 	%r11, %r1, 3;
	mov.u32 	%r12, sdata;
	add.s32 	%r4, %r12, %r11;
	mul.wide.u32 	%rd4, %r10, 8;
	add.s64 	%rd5, %rd3, %rd4;
	ld.global.f32 	%f2, [%rd5];
	add.s32 	%r13, %r10, %r21;
	mul.wide.u32 	%rd6, %r13, 8;
	add.s64 	%rd7, %rd3, %rd6;
	ld.global.f32 	%f3, [%rd7];
	setp.lt.f32 	%p1, %f2, %f3;
	selp.f32 	%f4, %f2, %f3, %p1;
	selp.b64 	%rd8, %rd5, %rd7, %p1;
	ld.global.u32 	%r14, [%rd8+4];
	mov.b32 	%r15, %f4;
	st.shared.v2.u32 	[%r4], {%r15, %r14};
	bar.sync 	0;
	setp.lt.u32 	%p2, %r21, 2;
	@%p2 bra 	$L__BB2_5;
$L__BB2_1:
	mov.u32 	%r5, %r21;
	shr.u32 	%r21, %r5, 1;
	setp.ge.u32 	%p3, %r1, %r21;
	@%p3 bra 	$L__BB2_4;
	ld.shared.f32 	%f5, [%r4];
	shl.b32 	%r16, %r21, 3;
	add.s32 	%r7, %r4, %r16;
	ld.shared.f32 	%f1, [%r7];
	setp.lt.f32 	%p4, %f5, %f1;
	@%p4 bra 	$L__BB2_4;
	ld.shared.u32 	%r17, [%r7+4];
	mov.b32 	%r18, %f1;
	st.shared.v2.u32 	[%r4], {%r18, %r17};
$L__BB2_4:
	bar.sync 	0;
	setp.gt.u32 	%p5, %r5, 3;
	@%p5 bra 	$L__BB2_1;
$L__BB2_5:
	setp.ne.s32 	%p6, %r1, 0;
	@%p6 bra 	$L__BB2_7;
	cvta.to.global.u64 	%rd9, %rd1;
	mul.wide.u32 	%rd10, %r2, 8;
	add.s64 	%rd11, %rd9, %rd10;
	ld.shared.v2.u32 	{%r19, %r20}, [sdata];
	st.global.u32 	[%rd11], %r19;
	st.global.u32 	[%rd11+4], %r20;
$L__BB2_7:
	ret;

}


// ===== COMPILED SASS (sm_100) =====

	.target	sm_100

	.elftype	@"ET_EXEC"


//--------------------- .note.nv.tkinfo           --------------------------
	.section	.note.nv.tkinfo,"",@"SHT_NOTE"
	.sectionflags	@"SHF_NOTE_NV_TKINFO"
	.tkinfo
        /*0018*/ 	.word	0x00000002
        /*0030*/ 	.string	""
        /*0030*/ 	.string	"ptxas"
        /*0030*/ 	.string	"Cuda compilation tools, release 13.0, V13.0.88"
        /*0030*/ 	.string	"Build cuda_13.0.r13.0/compiler.36424714_0"
        /*0030*/ 	.string	"-arch sm_100 -m 64 "



//--------------------- .note.nv.cuinfo           --------------------------
	.section	.note.nv.cuinfo,"",@"SHT_NOTE"
	.sectionflags	@"SHF_NOTE_NV_CUINFO"
        /*0018*/ 	.short	0x0002
        /*001a*/ 	.short	0x0064
        /*001c*/ 	.short	0x0082
	.zero		2


//--------------------- .nv.info                  --------------------------
	.section	.nv.info,"",@"SHT_CUDA_INFO"
	.align	4


	//----- nvinfo : EIATTR_REGCOUNT
	.align		4
        /*0000*/ 	.byte	0x04, 0x2f
        /*0002*/ 	.short	(.L_3 - .L_2)
	.align		4
.L_2:
        /*0004*/ 	.word	index@(_Z11add_chargesfP4cell)
        /*0008*/ 	.word	0x00000013


	//----- nvinfo : EIATTR_FRAME_SIZE
	.align		4
.L_3:
        /*000c*/ 	.byte	0x04, 0x11
        /*000e*/ 	.short	(.L_5 - .L_4)
	.align		4
.L_4:
        /*0010*/ 	.word	index@($__internal_3_$__cuda_sm20_sqrt_rn_f32_slowpath)
        /*0014*/ 	.word	0x00000000


	//----- nvinfo : EIATTR_FRAME_SIZE
	.align		4
.L_5:
        /*0018*/ 	.byte	0x04, 0x11
        /*001a*/ 	.short	(.L_7 - .L_6)
	.align		4
.L_6:
        /*001c*/ 	.word	index@($__internal_2_$__cuda_sm20_rcp_rn_f32_slowpath)
        /*0020*/ 	.word	0x00000000


	//----- nvinfo : EIATTR_FRAME_SIZE
	.align		4
.L_7:
        /*0024*/ 	.byte	0x04, 0x11
        /*0026*/ 	.short	(.L_9 - .L_8)
	.align		4
.L_8:
        /*0028*/ 	.word	index@(_Z11add_chargesfP4cell)
        /*002c*/ 	.word	0x00000000


	//----- nvinfo : EIATTR_REGCOUNT
	.align		4
.L_9:
        /*0030*/ 	.byte	0x04, 0x2f
        /*0032*/ 	.short	(.L_11 - .L_10)
	.align		4
.L_10:
        /*0034*/ 	.word	index@(_Z16add_one_particleiiP4cell)
        /*0038*/ 	.word	0x00000011


	//----- nvinfo : EIATTR_FRAME_SIZE
	.align		4
.L_11:
        /*003c*/ 	.byte	0x04, 0x11
        /*003e*/ 	.short	(.L_13 - .L_12)
	.align		4
.L_12:
        /*0040*/ 	.word	index@($__internal_1_$__cuda_sm20_sqrt_rn_f32_slowpath)
        /*0044*/ 	.word	0x00000000


	//----- nvinfo : EIATTR_FRAME_SIZE
	.align		4
.L_13:
        /*0048*/ 	.byte	0x04, 0x11
        /*004a*/ 	.short	(.L_15 - .L_14)
	.align		4
.L_14:
        /*004c*/ 	.word	index@($__internal_0_$__cuda_sm20_rcp_rn_f32_slowpath)
        /*0050*/ 	.word	0x00000000


	//----- nvinfo : EIATTR_FRAME_SIZE
	.align		4
.L_15:
        /*0054*/ 	.byte	0x04, 0x11
        /*0056*/ 	.short	(.L_17 - .L_16)
	.align		4
.L_16:
        /*0058*/ 	.word	index@(_Z16add_one_particleiiP4cell)
        /*005c*/ 	.word	0x00000000


	//----- nvinfo : EIATTR_REGCOUNT
	.align		4
.L_17:
        /*0060*/ 	.byte	0x04, 0x2f
        /*0062*/ 	.short	(.L_19 - .L_18)
	.align		4
.L_18:
        /*0064*/ 	.word	index@(_Z7reduce3P4cellS0_)
        /*0068*/ 	.word	0x00000010


	//----- nvinfo : EIATTR_FRAME_SIZE
	.align		4
.L_19:
        /*006c*/ 	.byte	0x04, 0x11
        /*006e*/ 	.short	(.L_21 - .L_20)
	.align		4
.L_20:
        /*0070*/ 	.word	index@(_Z7reduce3P4cellS0_)
        /*0074*/ 	.word	0x00000000


	//----- nvinfo : EIATTR_MIN_STACK_SIZE
	.align		4
.L_21:
        /*0078*/ 	.byte	0x04, 0x12
        /*007a*/ 	.short	(.L_23 - .L_22)
	.align		4
.L_22:
        /*007c*/ 	.word	index@(_Z7reduce3P4cellS0_)
        /*0080*/ 	.word	0x00000000


	//----- nvinfo : EIATTR_MIN_STACK_SIZE
	.align		4
.L_23:
        /*0084*/ 	.byte	0x04, 0x12
        /*0086*/ 	.short	(.L_25 - .L_24)
	.align		4
.L_24:
        /*0088*/ 	.word	index@(_Z16add_one_particleiiP4cell)
        /*008c*/ 	.word	0x00000000


	//----- nvinfo : EIATTR_MIN_STACK_SIZE
	.align		4
.L_25:
        /*0090*/ 	.byte	0x04, 0x12
        /*0092*/ 	.short	(.L_27 - .L_26)
	.align		4
.L_26:
        /*0094*/ 	.word	index@(_Z11add_chargesfP4cell)
        /*0098*/ 	.word	0x00000000
.L_27:


//--------------------- .nv.compat                --------------------------
	.section	.nv.compat,"",@"SHT_CUDA_COMPAT_INFO"
	.align	4
        /*0000*/ 	.byte	0x02, 0x09, 0x00, 0x00, 0x02, 0x02, 0x01, 0x00, 0x02, 0x05, 0x05, 0x00, 0x03, 0x07, 0x01, 0x01
        /*0010*/ 	.byte	0x02, 0x03, 0x00, 0x00, 0x02, 0x06, 0x01, 0x00, 0x04, 0x0b, 0x08, 0x00, 0x01, 0x00, 0x00, 0x00
        /*0020*/ 	.byte	0x00, 0x00, 0x00, 0x00


//--------------------- .nv.info._Z7reduce3P4cellS0_ --------------------------
	.section	.nv.info._Z7reduce3P4cellS0_,"",@"SHT_CUDA_INFO"
	.sectionflags	@""
	.align	4


	//----- nvinfo : EIATTR_CUDA_API_VERSION
	.align		4
        /*0000*/ 	.byte	0x04, 0x37
        /*0002*/ 	.short	(.L_29 - .L_28)
.L_28:
        /*0004*/ 	.word	0x00000082


	//----- nvinfo : EIATTR_KPARAM_INFO
	.align		4
.L_29:
        /*0008*/ 	.byte	0x04, 0x17
        /*000a*/ 	.short	(.L_31 - .L_30)
.L_30:
        /*000c*/ 	.word	0x00000000
        /*0010*/ 	.short	0x0001
        /*0012*/ 	.short	0x0008
        /*0014*/ 	.byte	0x00, 0xf5, 0x21, 0x00


	//----- nvinfo : EIATTR_KPARAM_INFO
	.align		4
.L_31:
        /*0018*/ 	.byte	0x04, 0x17
        /*001a*/ 	.short	(.L_33 - .L_32)
.L_32:
        /*001c*/ 	.word	0x00000000
        /*0020*/ 	.short	0x0000
        /*0022*/ 	.short	0x0000
        /*0024*/ 	.byte	0x00, 0xf5, 0x21, 0x00


	//----- nvinfo : EIATTR_SPARSE_MMA_MASK
	.align		4
.L_33:
        /*0028*/ 	.byte	0x03, 0x50
        /*002a*/ 	.short	0x0000


	//----- nvinfo : EIATTR_MAXREG_COUNT
	.align		4
        /*002c*/ 	.byte	0x03, 0x1b
        /*002e*/ 	.short	0x00ff


	//----- nvinfo : EIATTR_NUM_BARRIERS
	.align		4
        /*0030*/ 	.byte	0x02, 0x4c
        /*0032*/ 	.byte	0x01
	.zero		1


	//----- nvinfo : EIATTR_MERCURY_ISA_VERSION
	.align		4
        /*0034*/ 	.byte	0x03, 0x5f
        /*0036*/ 	.short	0x0101


	//----- nvinfo : EIATTR_VRC_CTA_INIT_COUNT
	.align		4
        /*0038*/ 	.byte	0x02, 0x4a
	.zero		1
	.zero		1


	//----- nvinfo : EIATTR_EXIT_INSTR_OFFSETS
	.align		4
        /*003c*/ 	.byte	0x04, 0x1c
        /*003e*/ 	.short	(.L_35 - .L_34)


	//   ....[0]....
.L_34:
        /*0040*/ 	.word	0x000002a0


	//   ....[1]....
        /*0044*/ 	.word	0x00000330


	//----- nvinfo : EIATTR_CRS_STACK_SIZE
	.align		4
.L_35:
        /*0048*/ 	.byte	0x04, 0x1e
        /*004a*/ 	.short	(.L_37 - .L_36)
.L_36:
        /*004c*/ 	.word	0x00000000


	//----- nvinfo : EIATTR_CBANK_PARAM_SIZE
	.align		4
.L_37:
        /*0050*/ 	.byte	0x03, 0x19
        /*0052*/ 	.short	0x0010


	//----- nvinfo : EIATTR_PARAM_CBANK
	.align		4
        /*0054*/ 	.byte	0x04, 0x0a
        /*0056*/ 	.short	(.L_39 - .L_38)
	.align		4
.L_38:
        /*0058*/ 	.word	index@(.nv.constant0._Z7reduce3P4cellS0_)
        /*005c*/ 	.short	0x0380
        /*005e*/ 	.short	0x0010


	//----- nvinfo : EIATTR_SW_WAR
	.align		4
.L_39:
        /*0060*/ 	.byte	0x04, 0x36
        /*0062*/ 	.short	(.L_41 - .L_40)
.L_40:
        /*0064*/ 	.word	0x00000008
.L_41:


//--------------------- .nv.info._Z16add_one_particleiiP4cell --------------------------
	.section	.nv.info._Z16add_one_particleiiP4cell,"",@"SHT_CUDA_INFO"
	.sectionflags	@""
	.align	4


	//----- nvinfo : EIATTR_CUDA_API_VERSION
	.align		4
        /*0000*/ 	.byte	0x04, 0x37
        /*0002*/ 	.short	(.L_43 - .L_42)
.L_42:
        /*0004*/ 	.word	0x00000082


	//----- nvinfo : EIATTR_KPARAM_INFO
	.align		4
.L_43:
        /*0008*/ 	.byte	0x04, 0x17
        /*000a*/ 	.short	(.L_45 - .L_44)
.L_44:
        /*000c*/ 	.word	0x00000000
        /*0010*/ 	.short	0x0002
        /*0012*/ 	.short	0x0008
        /*0014*/ 	.byte	0x00, 0xf5, 0x21, 0x00


	//----- nvinfo : EIATTR_KPARAM_INFO
	.align		4
.L_45:
        /*0018*/ 	.byte	0x04, 0x17
        /*001a*/ 	.short	(.L_47 - .L_46)
.L_46:
        /*001c*/ 	.word	0x00000000
        /*0020*/ 	.short	0x0001
        /*0022*/ 	.short	0x0004
        /*0024*/ 	.byte	0x00, 0xf0, 0x11, 0x00


	//----- nvinfo : EIATTR_KPARAM_INFO
	.align		4
.L_47:
        /*0028*/ 	.byte	0x04, 0x17
        /*002a*/ 	.short	(.L_49 - .L_48)
.L_48:
        /*002c*/ 	.word	0x00000000
        /*0030*/ 	.short	0x0000
        /*0032*/ 	.short	0x0000
        /*0034*/ 	.byte	0x00, 0xf0, 0x11, 0x00


	//----- nvinfo : EIATTR_SPARSE_MMA_MASK
	.align		4
.L_49:
        /*0038*/ 	.byte	0x03, 0x50
        /*003a*/ 	.short	0x0000


	//----- nvinfo : EIATTR_MAXREG_COUNT
	.align		4
        /*003c*/ 	.byte	0x03, 0x1b
        /*003e*/ 	.short	0x00ff


	//----- nvinfo : EIATTR_MERCURY_ISA_VERSION
	.align		4
        /*0040*/ 	.byte	0x03, 0x5f
        /*0042*/ 	.short	0x0101


	//----- nvinfo : EIATTR_VRC_CTA_INIT_COUNT
	.align		4
        /*0044*/ 	.byte	0x02, 0x4a
	.zero		1
	.zero		1


	//----- nvinfo : EIATTR_EXIT_INSTR_OFFSETS
	.align		4
        /*0048*/ 	.byte	0x04, 0x1c
        /*004a*/ 	.short	(.L_51 - .L_50)


	//   ....[0]....
.L_50:
        /*004c*/ 	.word	0x00000070


	//   ....[1]....
        /*0050*/ 	.word	0x00000c00


	//   ....[2]....
        /*0054*/ 	.word	0x00000c70


	//----- nvinfo : EIATTR_CRS_STACK_SIZE
	.align		4
.L_51:
        /*0058*/ 	.byte	0x04, 0x1e
        /*005a*/ 	.short	(.L_53 - .L_52)
.L_52:
        /*005c*/ 	.word	0x00000000


	//----- nvinfo : EIATTR_CBANK_PARAM_SIZE
	.align		4
.L_53:
        /*0060*/ 	.byte	0x03, 0x19
        /*0062*/ 	.short	0x0010


	//----- nvinfo : EIATTR_PARAM_CBANK
	.align		4
        /*0064*/ 	.byte	0x04, 0x0a
        /*0066*/ 	.short	(.L_55 - .L_54)
	.align		4
.L_54:
        /*0068*/ 	.word	index@(.nv.constant0._Z16add_one_particleiiP4cell)
        /*006c*/ 	.short	0x0380
        /*006e*/ 	.short	0x0010


	//----- nvinfo : EIATTR_SW_WAR
	.align		4
.L_55:
        /*0070*/ 	.byte	0x04, 0x36
        /*0072*/ 	.short	(.L_57 - .L_56)
.L_56:
        /*0074*/ 	.word	0x00000008
.L_57:


//--------------------- .nv.info._Z11add_chargesfP4cell --------------------------
	.section	.nv.info._Z11add_chargesfP4cell,"",@"SHT_CUDA_INFO"
	.sectionflags	@""
	.align	4


	//----- nvinfo : EIATTR_CUDA_API_VERSION
	.align		4
        /*0000*/ 	.byte	0x04, 0x37
        /*0002*/ 	.short	(.L_59 - .L_58)
.L_58:
        /*0004*/ 	.word	0x00000082


	//----- nvinfo : EIATTR_KPARAM_INFO
	.align		4
.L_59:
        /*0008*/ 	.byte	0x04, 0x17
        /*000a*/ 	.short	(.L_61 - .L_60)
.L_60:
        /*000c*/ 	.word	0x00000000
        /*0010*/ 	.short	0x0001
        /*0012*/ 	.short	0x0008
        /*0014*/ 	.byte	0x00, 0xf5, 0x21, 0x00


	//----- nvinfo : EIATTR_KPARAM_INFO
	.align		4
.L_61:
        /*0018*/ 	.byte	0x04, 0x17
        /*001a*/ 	.short	(.L_63 - .L_62)
.L_62:
        /*001c*/ 	.word	0x00000000
        /*0020*/ 	.short	0x0000
        /*0022*/ 	.short	0x0000
        /*0024*/ 	.byte	0x00, 0xf0, 0x11, 0x00


	//----- nvinfo : EIATTR_SPARSE_MMA_MASK
	.align		4
.L_63:
        /*0028*/ 	.byte	0x03, 0x50
        /*002a*/ 	.short	0x0000


	//----- nvinfo : EIATTR_MAXREG_COUNT
	.align		4
        /*002c*/ 	.byte	0x03, 0x1b
        /*002e*/ 	.short	0x00ff


	//----- nvinfo : EIATTR_MERCURY_ISA_VERSION
	.align		4
        /*0030*/ 	.byte	0x03, 0x5f
        /*0032*/ 	.short	0x0101


	//----- nvinfo : EIATTR_VRC_CTA_INIT_COUNT
	.align		4
        /*0034*/ 	.byte	0x02, 0x4a
	.zero		1
	.zero		1


	//----- nvinfo : EIATTR_EXIT_INSTR_OFFSETS
	.align		4
        /*0038*/ 	.byte	0x04, 0x1c
        /*003a*/ 	.short	(.L_65 - .L_64)


	//   ....[0]....
.L_64:
        /*003c*/ 	.word	0x00000080


	//   ....[1]....
        /*0040*/ 	.word	0x00000cd0


	//----- nvinfo : EIATTR_CRS_STACK_SIZE
	.align		4
.L_65:
        /*0044*/ 	.byte	0x04, 0x1e
        /*0046*/ 	.short	(.L_67 - .L_66)
.L_66:
        /*0048*/ 	.word	0x00000000


	//----- nvinfo : EIATTR_CBANK_PARAM_SIZE
	.align		4
.L_67:
        /*004c*/ 	.byte	0x03, 0x19
        /*004e*/ 	.short	0x0010


	//----- nvinfo : EIATTR_PARAM_CBANK
	.align		4
        /*0050*/ 	.byte	0x04, 0x0a
        /*0052*/ 	.short	(.L_69 - .L_68)
	.align		4
.L_68:
        /*0054*/ 	.word	index@(.nv.constant0._Z11add_chargesfP4cell)
        /*0058*/ 	.short	0x0380
        /*005a*/ 	.short	0x0010


	//----- nvinfo : EIATTR_SW_WAR
	.align		4
.L_69:
        /*005c*/ 	.byte	0x04, 0x36
        /*005e*/ 	.short	(.L_71 - .L_70)
.L_70:
        /*0060*/ 	.word	0x00000008
.L_71:


//--------------------- .nv.callgraph             --------------------------
	.section	.nv.callgraph,"",@"SHT_CUDA_CALLGRAPH"
	.align	4
	.sectionentsize	8
	.align		4
        /*0000*/ 	.word	0x00000000
	.align		4
        /*0004*/ 	.word	0xffffffff
	.align		4
        /*0008*/ 	.word	0x00000000
	.align		4
        /*000c*/ 	.word	0xfffffffe
	.align		4
        /*0010*/ 	.word	0x00000000
	.align		4
        /*0014*/ 	.word	0xfffffffd
	.align		4
        /*0018*/ 	.word	0x00000000
	.align		4
        /*001c*/ 	.word	0xfffffffc


//--------------------- .nv.constant3             --------------------------
	.section	.nv.constant3,"a",@progbits
	.align	4
.nv.constant3:
	.type		x_part_dev,@object
	.size		x_part_dev,(y_part_dev - x_part_dev)
x_part_dev:
	.zero		20000
	.type		y_part_dev,@object
	.size		y_part_dev,(.L_1 - y_part_dev)
y_part_dev:
	.zero		20000
.L_1:


//--------------------- .text._Z7reduce3P4cellS0_ --------------------------
	.section	.text._Z7reduce3P4cellS0_,"ax",@progbits
	.align	128
        .global         _Z7reduce3P4cellS0_
        .type           _Z7reduce3P4cellS0_,@function
        .size           _Z7reduce3P4cellS0_,(.L_x_42 - _Z7reduce3P4cellS0_)
        .other          _Z7reduce3P4cellS0_,@"STO_CUDA_ENTRY STV_DEFAULT"
_Z7reduce3P4cellS0_:
.text._Z7reduce3P4cellS0_:
[----:B------:R-:W-:Y:S01]  /*0000*/  LDC R1, c[0x0][0x37c] ;  /* 0x0000df00ff017b82 */ /* 0x000fe20000000800 */
[----:B------:R-:W0:Y:S01]  /*0010*/  S2R R13, SR_CTAID.X ;  /* 0x00000000000d7919 */ /* 0x000e220000002500 */
[----:B------:R-:W0:Y:S06]  /*0020*/  LDCU UR8, c[0x0][0x360] ;  /* 0x00006c00ff0877ac */ /* 0x000e2c0008000800 */
[----:B------:R-:W1:Y:S01]  /*0030*/  LDC.64 R4, c[0x0][0x380] ;  /* 0x0000e000ff047b82 */ /* 0x000e620000000a00 */
[----:B------:R-:W2:Y:S01]  /*0040*/  S2R R12, SR_TID.X ;  /* 0x00000000000c7919 */ /* 0x000ea20000002100 */
[----:B------:R-:W3:Y:S01]  /*0050*/  LDCU.64 UR6, c[0x0][0x358] ;  /* 0x00006b00ff0677ac */ /* 0x000ee20008000a00 */
[----:B0-----:R-:W-:-:S04]  /*0060*/  IMAD R0, R13, UR8, RZ ;  /* 0x000000080d007c24 */ /* 0x001fc8000f8e02ff */
[----:B--2---:R-:W-:-:S04]  /*0070*/  IMAD R3, R0, 0x2, R12 ;  /* 0x0000000200037824 */ /* 0x004fc800078e020c */
[C---:B------:R-:W-:Y:S02]  /*0080*/  VIADD R7, R3.reuse, UR8 ;  /* 0x0000000803077c36 */ /* 0x040fe40008000000 */
[----:B-1----:R-:W-:-:S04]  /*0090*/  IMAD.WIDE.U32 R2, R3, 0x8, R4 ;  /* 0x0000000803027825 */ /* 0x002fc800078e0004 */
[----:B------:R-:W-:Y:S01]  /*00a0*/  IMAD.WIDE.U32 R4, R7, 0x8, R4 ;  /* 0x0000000807047825 */ /* 0x000fe200078e0004 */
[----:B---3--:R-:W2:Y:S04]  /*00b0*/  LDG.E R8, desc[UR6][R2.64] ;  /* 0x0000000602087981 */ /* 0x008ea8000c1e1900 */
[----:B------:R-:W2:Y:S01]  /*00c0*/  LDG.E R9, desc[UR6][R4.64] ;  /* 0x0000000604097981 */ /* 0x000ea2000c1e1900 */
[----:B------:R-:W0:Y:S01]  /*00d0*/  S2UR UR5, SR_CgaCtaId ;  /* 0x00000000000579c3 */ /* 0x000e220000008800 */
[----:B------:R-:W-:Y:S01]  /*00e0*/  UMOV UR4, 0x400 ;  /* 0x0000040000047882 */ /* 0x000fe20000000000 */
[----:B--2---:R-:W-:-:S04]  /*00f0*/  FSETP.GEU.AND P0, PT, R8, R9, PT ;  /* 0x000000090800720b */ /* 0x004fc80003f0e000 */
[----:B------:R-:W-:Y:S02]  /*0100*/  SEL R6, R2, R4, !P0 ;  /* 0x0000000402067207 */ /* 0x000fe40004000000 */
[----:B------:R-:W-:-:S05]  /*0110*/  SEL R7, R3, R5, !P0 ;  /* 0x0000000503077207 */ /* 0x000fca0004000000 */
[----:B------:R-:W2:Y:S01]  /*0120*/  LDG.E R11, desc[UR6][R6.64+0x4] ;  /* 0x00000406060b7981 */ /* 0x000ea2000c1e1900 */
[----:B0-----:R-:W-:Y:S01]  /*0130*/  ULEA UR4, UR5, UR4, 0x18 ;  /* 0x0000000405047291 */ /* 0x001fe2000f8ec0ff */
[----:B------:R-:W-:Y:S01]  /*0140*/  FSEL R10, R8, R9, !P0 ;  /* 0x00000009080a7208 */ /* 0x000fe20004000000 */
[----:B------:R-:W-:-:S04]  /*0150*/  UISETP.GE.U32.AND UP0, UPT, UR8, 0x2, UPT ;  /* 0x000000020800788c */ /* 0x000fc8000bf06070 */
[----:B------:R-:W-:-:S05]  /*0160*/  LEA R0, R12, UR4, 0x3 ;  /* 0x000000040c007c11 */ /* 0x000fca000f8e18ff */
[----:B--2---:R0:W-:Y:S01]  /*0170*/  STS.64 [R0], R10 ;  /* 0x0000000a00007388 */ /* 0x0041e20000000a00 */
[----:B------:R-:W-:Y:S06]  /*0180*/  BAR.SYNC.DEFER_BLOCKING 0x0 ;  /* 0x0000000000007b1d */ /* 0x000fec0000010000 */
[----:B------:R-:W-:Y:S05]  /*0190*/  BRA.U !UP0, `(.L_x_0) ;  /* 0x00000001083c7547 */ /* 0x000fea000b800000 */
[----:B------:R-:W-:-:S07]  /*01a0*/  IMAD.U32 R3, RZ, RZ, UR8 ;  /* 0x00000008ff037e24 */ /* 0x000fce000f8e00ff */
.L_x_3:
[--C-:B------:R-:W-:Y:S01]  /*01b0*/  IMAD.MOV.U32 R2, RZ, RZ, R3.reuse ;  /* 0x000000ffff027224 */ /* 0x100fe200078e0003 */
[----:B------:R-:W-:Y:S01]  /*01c0*/  SHF.R.U32.HI R3, RZ, 0x1, R3 ;  /* 0x00000001ff037819 */ /* 0x000fe20000011603 */
[----:B------:R-:W-:Y:S03]  /*01d0*/  BSSY.RECONVERGENT B0, `(.L_x_1) ;  /* 0x0000008000007945 */ /* 0x000fe60003800200 */
[----:B------:R-:W-:-:S13]  /*01e0*/  ISETP.GE.U32.AND P0, PT, R12, R3, PT ;  /* 0x000000030c00720c */ /* 0x000fda0003f06070 */
[----:B-1----:R-:W-:Y:S05]  /*01f0*/  @P0 BRA `(.L_x_2) ;  /* 0x0000000000140947 */ /* 0x002fea0003800000 */
[----:B------:R-:W-:Y:S01]  /*0200*/  IMAD R4, R3, 0x8, R0 ;  /* 0x0000000803047824 */ /* 0x000fe200078e0200 */
[----:B------:R-:W-:Y:S04]  /*0210*/  LDS R5, [R0] ;  /* 0x0000000000057984 */ /* 0x000fe80000000800 */
[----:B------:R-:W1:Y:S02]  /*0220*/  LDS.64 R6, [R4] ;  /* 0x0000000004067984 */ /* 0x000e640000000a00 */
[----:B-1----:R-:W-:-:S13]  /*0230*/  FSETP.GEU.AND P0, PT, R5, R6, PT ;  /* 0x000000060500720b */ /* 0x002fda0003f0e000 */
[----:B------:R1:W-:Y:S02]  /*0240*/  @P0 STS.64 [R0], R6 ;  /* 0x0000000600000388 */ /* 0x0003e40000000a00 */
.L_x_2:
[----:B------:R-:W-:Y:S05]  /*0250*/  BSYNC.RECONVERGENT B0 ;  /* 0x0000000000007941 */ /* 0x000fea0003800200 */
.L_x_1:
[----:B------:R-:W-:Y:S01]  /*0260*/  BAR.SYNC.DEFER_BLOCKING 0x0 ;  /* 0x0000000000007b1d */ /* 0x000fe20000010000 */
[----:B------:R-:W-:-:S13]  /*0270*/  ISETP.GT.U32.AND P0, PT, R2, 0x3, PT ;  /* 0x000000030200780c */ /* 0x000fda0003f04070 */
[----:B------:R-:W-:Y:S05]  /*0280*/  @P0 BRA `(.L_x_3) ;  /* 0xfffffffc00c80947 */ /* 0x000fea000383ffff */
.L_x_0:
[----:B------:R-:W-:-:S13]  /*0290*/  ISETP.NE.AND P0, PT, R12, RZ, PT ;  /* 0x000000ff0c00720c */ /* 0x000fda0003f05270 */
[----:B------:R-:W-:Y:S05]  /*02a0*/  @P0 EXIT ;  /* 0x000000000000094d */ /* 0x000fea0003800000 */
[----:B------:R-:W2:Y:S01]  /*02b0*/  S2UR UR5, SR_CgaCtaId ;  /* 0x00000000000579c3 */ /* 0x000ea20000008800 */
[----:B------:R-:W-:-:S07]  /*02c0*/  UMOV UR4, 0x400 ;  /* 0x0000040000047882 */ /* 0x000fce0000000000 */
[----:B------:R-:W3:Y:S01]  /*02d0*/  LDC.64 R2, c[0x0][0x388] ;  /* 0x0000e200ff027b82 */ /* 0x000ee20000000a00 */
[----:B--2---:R-:W-:Y:S01]  /*02e0*/  ULEA UR4, UR5, UR4, 0x18 ;  /* 0x0000000405047291 */ /* 0x004fe2000f8ec0ff */
[----:B---3--:R-:W-:-:S08]  /*02f0*/  IMAD.WIDE.U32 R2, R13, 0x8, R2 ;  /* 0x000000080d027825 */ /* 0x008fd000078e0002 */
[----:B------:R-:W2:Y:S04]  /*0300*/  LDS.64 R4, [UR4] ;  /* 0x00000004ff047984 */ /* 0x000ea80008000a00 */
[----:B--2---:R-:W-:Y:S04]  /*0310*/  STG.E desc[UR6][R2.64], R4 ;  /* 0x0000000402007986 */ /* 0x004fe8000c101906 */
[----:B------:R-:W-:Y:S01]  /*0320*/  STG.E desc[UR6][R2.64+0x4], R5 ;  /* 0x0000040502007986 */ /* 0x000fe2000c101906 */
[----:B------:R-:W-:Y:S05]  /*0330*/  EXIT ;  /* 0x000000000000794d */ /* 0x000fea0003800000 */
.L_x_4:
[----:B------:R-:W-:-:S00]  /*0340*/  BRA `(.L_x_4) ;  /* 0xfffffffc00fc7947 */ /* 0x000fc0000383ffff */
[----:B------:R-:W-:-:S00]  /*0350*/  NOP ;  /* 0x0000000000007918 */ /* 0x000fc00000000000 */
        /* <DEDUP_REMOVED lines=10> */
.L_x_42:


//--------------------- .text._Z16add_one_particleiiP4cell --------------------------
	.section	.text._Z16add_one_particleiiP4cell,"ax",@progbits
	.align	128
        .global         _Z16add_one_particleiiP4cell
        .type           _Z16add_one_particleiiP4cell,@function
        .size           _Z16add_one_particleiiP4cell,(.L_x_39 - _Z16add_one_particleiiP4cell)
        .other          _Z16add_one_particleiiP4cell,@"STO_CUDA_ENTRY STV_DEFAULT"
_Z16add_one_particleiiP4cell:
.text._Z16add_one_particleiiP4cell:
[----:B------:R-:W-:Y:S01]  /*0000*/  LDC R1, c[0x0][0x37c] ;  /* 0x0000df00ff017b82 */ /* 0x000fe20000000800 */
[----:B------:R-:W0:Y:S07]  /*0010*/  S2R R0, SR_TID.X ;  /* 0x0000000000007919 */ /* 0x000e2e0000002100 */
[----:B------:R-:W0:Y:S01]  /*0020*/  S2UR UR4, SR_CTAID.X ;  /* 0x00000000000479c3 */ /* 0x000e220000002500 */
[----:B------:R-:W1:Y:S07]  /*0030*/  LDCU UR5, c[0x0][0x380] ;  /* 0x00007000ff0577ac */ /* 0x000e6e0008000800 */
[----:B------:R-:W0:Y:S02]  /*0040*/  LDC R3, c[0x0][0x360] ;  /* 0x0000d800ff037b82 */ /* 0x000e240000000800 */
[----:B0-----:R-:W-:-:S05]  /*0050*/  IMAD R3, R3, UR4, R0 ;  /* 0x0000000403037c24 */ /* 0x001fca000f8e0200 */
[----:B-1----:R-:W-:-:S13]  /*0060*/  ISETP.GE.AND P0, PT, R3, UR5, PT ;  /* 0x0000000503007c0c */ /* 0x002fda000bf06270 */
[----:B------:R-:W-:Y:S05]  /*0070*/  @P0 EXIT ;  /* 0x000000000000094d */ /* 0x000fea0003800000 */
[----:B------:R-:W0:Y:S01]  /*0080*/  LDCU UR5, c[0x0][0x384] ;  /* 0x00007080ff0577ac */ /* 0x000e220008000800 */
[----:B------:R-:W-:Y:S01]  /*0090*/  SHF.R.S32.HI R0, RZ, 0x1f, R3 ;  /* 0x0000001fff007819 */ /* 0x000fe20000011403 */
[----:B------:R-:W-:Y:S01]  /*00a0*/  BSSY.RECONVERGENT B0, `(.L_x_5) ;  /* 0x000004b000007945 */ /* 0x000fe20003800200 */
[----:B------:R-:W-:Y:S02]  /*00b0*/  HFMA2 R4, -RZ, RZ, 1.875, 0 ;  /* 0x3f800000ff047431 */ /* 0x000fe400000001ff */
[----:B------:R-:W-:Y:S01]  /*00c0*/  LEA.HI R0, R0, R3, RZ, 0xd ;  /* 0x0000000300007211 */ /* 0x000fe200078f68ff */
[----:B0-----:R-:W-:-:S04]  /*00d0*/  USHF.R.S32.HI UR4, URZ, 0x1f, UR5 ;  /* 0x0000001fff047899 */ /* 0x001fc80008011405 */
[----:B------:R-:W-:-:S04]  /*00e0*/  ULEA.HI UR4, UR4, UR5, URZ, 0xd ;  /* 0x0000000504047291 */ /* 0x000fc8000f8f68ff */
[----:B------:R-:W-:-:S06]  /*00f0*/  USHF.R.S32.HI UR6, URZ, 0xd, UR4 ;  /* 0x0000000dff067899 */ /* 0x000fcc0008011404 */
[----:B------:R-:W-:-:S04]  /*0100*/  LEA.HI.SX32 R10, R0, -UR6, 0x13 ;  /* 0x80000006000a7c11 */ /* 0x000fc8000f8f9aff */
[----:B------:R-:W-:-:S13]  /*0110*/  ISETP.NE.AND P0, PT, R10, 0x1, PT ;  /* 0x000000010a00780c */ /* 0x000fda0003f05270 */
[----:B------:R-:W-:Y:S05]  /*0120*/  @!P0 BRA `(.L_x_6) ;  /* 0x0000000400088947 */ /* 0x000fea0003800000 */
[----:B------:R-:W-:-:S04]  /*0130*/  I2FP.F32.S32 R2, R10 ;  /* 0x0000000a00027245 */ /* 0x000fc80000201400 */
[----:B------:R-:W-:-:S13]  /*0140*/  FSETP.NAN.AND P0, PT, |R2|, |R2|, PT ;  /* 0x400000020200720b */ /* 0x000fda0003f08200 */
[----:B------:R-:W-:Y:S01]  /*0150*/  @P0 FADD R4, R2, 2 ;  /* 0x4000000002040421 */ /* 0x000fe20000000000 */
[----:B------:R-:W-:Y:S06]  /*0160*/  @P0 BRA `(.L_x_6) ;  /* 0x0000000000f80947 */ /* 0x000fec0003800000 */
[C---:B------:R-:W-:Y:S01]  /*0170*/  FMUL R5, |R2|.reuse, 16777216 ;  /* 0x4b80000002057820 */ /* 0x040fe20000400200 */
[----:B------:R-:W-:Y:S02]  /*0180*/  FSETP.GEU.AND P0, PT, |R2|, 1.175494350822287508e-38, PT ;  /* 0x008000000200780b */ /* 0x000fe40003f0e200 */
[----:B------:R-:W-:Y:S02]  /*0190*/  MOV R12, 0x3a2c32e4 ;  /* 0x3a2c32e4000c7802 */ /* 0x000fe40000000f00 */
[----:B------:R-:W-:-:S04]  /*01a0*/  FSEL R5, R5, |R2|, !P0 ;  /* 0x4000000205057208 */ /* 0x000fc80004000000 */
[----:B------:R-:W-:-:S04]  /*01b0*/  IADD3 R4, PT, PT, R5, -0x3f3504f3, RZ ;  /* 0xc0cafb0d05047810 */ /* 0x000fc80007ffe0ff */
[----:B------:R-:W-:-:S04]  /*01c0*/  LOP3.LUT R4, R4, 0xff800000, RZ, 0xc0, !PT ;  /* 0xff80000004047812 */ /* 0x000fc800078ec0ff */
[-C--:B------:R-:W-:Y:S02]  /*01d0*/  IADD3 R5, PT, PT, R5, -R4.reuse, RZ ;  /* 0x8000000405057210 */ /* 0x080fe40007ffe0ff */
[----:B------:R-:W-:-:S03]  /*01e0*/  I2FP.F32.S32 R4, R4 ;  /* 0x0000000400047245 */ /* 0x000fc60000201400 */
[C---:B------:R-:W-:Y:S01]  /*01f0*/  FADD R7, R5.reuse, 1 ;  /* 0x3f80000005077421 */ /* 0x040fe20000000000 */
[----:B------:R-:W-:Y:S01]  /*0200*/  FADD R6, R5, -1 ;  /* 0xbf80000005067421 */ /* 0x000fe20000000000 */
[----:B------:R-:W-:Y:S02]  /*0210*/  FSEL R5, RZ, -24, P0 ;  /* 0xc1c00000ff057808 */ /* 0x000fe40000000000 */
[----:B------:R-:W-:Y:S01]  /*0220*/  FSETP.NEU.AND P0, PT, |R2|, +INF , PT ;  /* 0x7f8000000200780b */ /* 0x000fe20003f0d200 */
[----:B------:R-:W-:Y:S01]  /*0230*/  FADD R8, R6, R6 ;  /* 0x0000000606087221 */ /* 0x000fe20000000000 */
[----:B------:R-:W0:Y:S01]  /*0240*/  MUFU.RCP R7, R7 ;  /* 0x0000000700077308 */ /* 0x000e220000001000 */
[----:B------:R-:W-:Y:S01]  /*0250*/  FFMA R4, R4, 1.1920928955078125e-07, R5 ;  /* 0x3400000004047823 */ /* 0x000fe20000000005 */
[----:B------:R-:W-:-:S13]  /*0260*/  ISETP.NE.AND P0, PT, R10, RZ, P0 ;  /* 0x000000ff0a00720c */ /* 0x000fda0000705270 */
[----:B------:R-:W-:Y:S01]  /*0270*/  @!P0 FADD R2, R2, R2 ;  /* 0x0000000202028221 */ /* 0x000fe20000000000 */
[----:B0-----:R-:W-:-:S04]  /*0280*/  FMUL R9, R7, R8 ;  /* 0x0000000807097220 */ /* 0x001fc80000400000 */
[----:B------:R-:W-:Y:S01]  /*0290*/  FADD R8, R6, -R9 ;  /* 0x8000000906087221 */ /* 0x000fe20000000000 */
[CC--:B------:R-:W-:Y:S01]  /*02a0*/  FMUL R5, R9.reuse, R9.reuse ;  /* 0x0000000909057220 */ /* 0x0c0fe20000400000 */
[----:B------:R-:W-:Y:S02]  /*02b0*/  FFMA R13, R9, 1.4426950216293334961, R4 ;  /* 0x3fb8aa3b090d7823 */ /* 0x000fe40000000004 */
[----:B------:R-:W-:Y:S01]  /*02c0*/  FADD R11, R8, R8 ;  /* 0x00000008080b7221 */ /* 0x000fe20000000000 */
[C---:B------:R-:W-:Y:S01]  /*02d0*/  FFMA R8, R5.reuse, R12, 0.0032181653659790754318 ;  /* 0x3b52e7db05087423 */ /* 0x040fe2000000000c */
[----:B------:R-:W-:Y:S02]  /*02e0*/  FADD R4, R4, -R13 ;  /* 0x8000000d04047221 */ /* 0x000fe40000000000 */
[----:B------:R-:W-:Y:S01]  /*02f0*/  FFMA R6, R6, -R9, R11 ;  /* 0x8000000906067223 */ /* 0x000fe2000000000b */
[----:B------:R-:W-:Y:S01]  /*0300*/  FFMA R8, R5, R8, 0.018033718690276145935 ;  /* 0x3c93bb7305087423 */ /* 0x000fe20000000008 */
[----:B------:R-:W-:-:S02]  /*0310*/  FFMA R11, R9, 1.4426950216293334961, R4 ;  /* 0x3fb8aa3b090b7823 */ /* 0x000fc40000000004 */
[----:B------:R-:W-:Y:S01]  /*0320*/  FMUL R6, R7, R6 ;  /* 0x0000000607067220 */ /* 0x000fe20000400000 */
[----:B------:R-:W-:-:S03]  /*0330*/  FFMA R8, R5, R8, 0.12022458761930465698 ;  /* 0x3df6384f05087423 */ /* 0x000fc60000000008 */
[----:B------:R-:W-:Y:S01]  /*0340*/  FFMA R4, R6, 1.4426950216293334961, R11 ;  /* 0x3fb8aa3b06047823 */ /* 0x000fe2000000000b */
[----:B------:R-:W-:-:S03]  /*0350*/  FMUL R8, R5, R8 ;  /* 0x0000000805087220 */ /* 0x000fc60000400000 */
[----:B------:R-:W-:Y:S01]  /*0360*/  FFMA R7, R9, 1.9251366722983220825e-08, R4 ;  /* 0x32a55e3409077823 */ /* 0x000fe20000000004 */
[----:B------:R-:W-:-:S04]  /*0370*/  FMUL R5, R8, 3 ;  /* 0x4040000008057820 */ /* 0x000fc80000400000 */
[----:B------:R-:W-:Y:S01]  /*0380*/  FFMA R5, R6, R5, R7 ;  /* 0x0000000506057223 */ /* 0x000fe20000000007 */
[----:B------:R-:W-:-:S03]  /*0390*/  HFMA2 R7, -RZ, RZ, 0.64013671875, -15.109375 ;  /* 0x391fcb8eff077431 */ /* 0x000fc600000001ff */
[----:B------:R-:W-:-:S04]  /*03a0*/  FFMA R8, R9, R8, R5 ;  /* 0x0000000809087223 */ /* 0x000fc80000000005 */
[----:B------:R-:W-:-:S04]  /*03b0*/  FADD R4, R13, R8 ;  /* 0x000000080d047221 */ /* 0x000fc80000000000 */
[----:B------:R-:W-:Y:S01]  /*03c0*/  FMUL R5, R4, 2 ;  /* 0x4000000004057820 */ /* 0x000fe20000400000 */
[----:B------:R-:W-:-:S03]  /*03d0*/  FADD R13, -R13, R4 ;  /* 0x000000040d0d7221 */ /* 0x000fc60000000100 */
[----:B------:R-:W0:Y:S01]  /*03e0*/  FRND R6, R5 ;  /* 0x0000000500067307 */ /* 0x000e220000201000 */
[----:B------:R-:W-:Y:S01]  /*03f0*/  FADD R13, R8, -R13 ;  /* 0x8000000d080d7221 */ /* 0x000fe20000000000 */
[----:B------:R-:W-:Y:S01]  /*0400*/  FFMA R4, R4, 2, -R5 ;  /* 0x4000000004047823 */ /* 0x000fe20000000805 */
[----:B------:R-:W-:-:S03]  /*0410*/  FSETP.GT.AND P2, PT, |R5|, 152, PT ;  /* 0x431800000500780b */ /* 0x000fc60003f44200 */
[----:B------:R-:W-:Y:S01]  /*0420*/  FFMA R13, R13, 2, R4 ;  /* 0x400000000d0d7823 */ /* 0x000fe20000000004 */
[----:B0-----:R-:W-:Y:S01]  /*0430*/  FADD R4, R5, -R6 ;  /* 0x8000000605047221 */ /* 0x001fe20000000000 */
[----:B------:R-:W-:-:S03]  /*0440*/  FSETP.GT.AND P1, PT, R6, RZ, PT ;  /* 0x000000ff0600720b */ /* 0x000fc60003f24000 */
[----:B------:R-:W-:Y:S01]  /*0450*/  FADD R4, R4, R13 ;  /* 0x0000000d04047221 */ /* 0x000fe20000000000 */
[----:B------:R-:W-:Y:S02]  /*0460*/  SEL R6, RZ, 0x83000000, P1 ;  /* 0x83000000ff067807 */ /* 0x000fe40000800000 */
[----:B------:R-:W-:Y:S01]  /*0470*/  FSETP.GEU.AND P1, PT, R5, RZ, PT ;  /* 0x000000ff0500720b */ /* 0x000fe20003f2e000 */
[----:B------:R-:W-:Y:S01]  /*0480*/  FFMA R7, R4, R7, 0.0013391353422775864601 ;  /* 0x3aaf85ed04077423 */ /* 0x000fe20000000007 */
[----:B------:R-:W-:-:S03]  /*0490*/  IADD3 R8, PT, PT, R6, 0x7f000000, RZ ;  /* 0x7f00000006087810 */ /* 0x000fc60007ffe0ff */
[C---:B------:R-:W-:Y:S02]  /*04a0*/  FFMA R9, R4.reuse, R7, 0.0096188392490148544312 ;  /* 0x3c1d985604097423 */ /* 0x040fe40000000007 */
[----:B------:R-:W0:Y:S02]  /*04b0*/  F2I.NTZ R7, R5 ;  /* 0x0000000500077305 */ /* 0x000e240000203100 */
[----:B------:R-:W-:-:S04]  /*04c0*/  FFMA R9, R4, R9, 0.055503588169813156128 ;  /* 0x3d6357bb04097423 */ /* 0x000fc80000000009 */
[----:B------:R-:W-:-:S04]  /*04d0*/  FFMA R9, R4, R9, 0.24022644758224487305 ;  /* 0x3e75fdec04097423 */ /* 0x000fc80000000009 */
[----:B------:R-:W-:-:S04]  /*04e0*/  FFMA R9, R4, R9, 0.69314718246459960938 ;  /* 0x3f31721804097423 */ /* 0x000fc80000000009 */
[----:B------:R-:W-:Y:S01]  /*04f0*/  FFMA R9, R4, R9, 1 ;  /* 0x3f80000004097423 */ /* 0x000fe20000000009 */
[----:B0-----:R-:W-:Y:S02]  /*0500*/  LEA R7, R7, -R6, 0x17 ;  /* 0x8000000607077211 */ /* 0x001fe400078eb8ff */
[----:B------:R-:W-:Y:S01]  /*0510*/  FSEL R4, RZ, +INF , !P1 ;  /* 0x7f800000ff047808 */ /* 0x000fe20004800000 */
[----:B------:R-:W-:-:S04]  /*0520*/  FMUL R8, R8, R9 ;  /* 0x0000000908087220 */ /* 0x000fc80000400000 */
[----:B------:R-:W-:Y:S01]  /*0530*/  @!P2 FMUL R4, R7, R8 ;  /* 0x000000080704a220 */ /* 0x000fe20000400000 */
[----:B------:R-:W-:-:S07]  /*0540*/  @!P0 LOP3.LUT R4, R2, 0x7fffffff, RZ, 0xc0, !PT ;  /* 0x7fffffff02048812 */ /* 0x000fce00078ec0ff */
.L_x_6:
[----:B------:R-:W-:Y:S05]  /*0550*/  BSYNC.RECONVERGENT B0 ;  /* 0x0000000000007941 */ /* 0x000fea0003800200 */
.L_x_5:
[----:B------:R-:W-:Y:S01]  /*0560*/  ULOP3.LUT UR4, UR4, 0xffffe000, URZ, 0xc0, !UPT ;  /* 0xffffe00004047892 */ /* 0x000fe2000f8ec0ff */
[----:B------:R-:W-:Y:S01]  /*0570*/  LOP3.LUT R0, R0, 0xffffe000, RZ, 0xc0, !PT ;  /* 0xffffe00000007812 */ /* 0x000fe200078ec0ff */
[----:B------:R-:W-:Y:S01]  /*0580*/  BSSY.RECONVERGENT B0, `(.L_x_7) ;  /* 0x0000049000007945 */ /* 0x000fe20003800200 */
[----:B------:R-:W-:Y:S01]  /*0590*/  MOV R5, 0x3f800000 ;  /* 0x3f80000000057802 */ /* 0x000fe20000000f00 */
[----:B------:R-:W-:-:S06]  /*05a0*/  UIADD3 UR4, UPT, UPT, UR4, -UR5, URZ ;  /* 0x8000000504047290 */ /* 0x000fcc000fffe0ff */
[----:B------:R-:W-:-:S04]  /*05b0*/  IADD3 R0, PT, PT, R3, UR4, -R0 ;  /* 0x0000000403007c10 */ /* 0x000fc8000fffe800 */
[----:B------:R-:W-:-:S13]  /*05c0*/  ISETP.NE.AND P0, PT, R0, 0x1, PT ;  /* 0x000000010000780c */ /* 0x000fda0003f05270 */
[----:B------:R-:W-:Y:S05]  /*05d0*/  @!P0 BRA `(.L_x_8) ;  /* 0x00000004000c8947 */ /* 0x000fea0003800000 */
[----:B------:R-:W-:-:S04]  /*05e0*/  I2FP.F32.S32 R2, R0 ;  /* 0x0000000000027245 */ /* 0x000fc80000201400 */
[----:B------:R-:W-:-:S13]  /*05f0*/  FSETP.NAN.AND P0, PT, |R2|, |R2|, PT ;  /* 0x400000020200720b */ /* 0x000fda0003f08200 */
[----:B------:R-:W-:Y:S01]  /*0600*/  @P0 FADD R5, R2, 2 ;  /* 0x4000000002050421 */ /* 0x000fe20000000000 */
[----:B------:R-:W-:Y:S06]  /*0610*/  @P0 BRA `(.L_x_8) ;  /* 0x0000000000fc0947 */ /* 0x000fec0003800000 */
[C---:B------:R-:W-:Y:S01]  /*0620*/  FMUL R5, |R2|.reuse, 16777216 ;  /* 0x4b80000002057820 */ /* 0x040fe20000400200 */
[----:B------:R-:W-:Y:S01]  /*0630*/  FSETP.GEU.AND P0, PT, |R2|, 1.175494350822287508e-38, PT ;  /* 0x008000000200780b */ /* 0x000fe20003f0e200 */
[----:B------:R-:W-:-:S03]  /*0640*/  HFMA2 R11, -RZ, RZ, 0.771484375, 0.21533203125 ;  /* 0x3a2c32e4ff0b7431 */ /* 0x000fc600000001ff */
        /* <DEDUP_REMOVED lines=13> */
[----:B------:R-:W-:Y:S01]  /*0720*/  @!P0 SHF.L.U32 R0, R0, 0x1, RZ ;  /* 0x0000000100008819 */ /* 0x000fe200000006ff */
[----:B0-----:R-:W-:-:S03]  /*0730*/  FMUL R10, R8, R9 ;  /* 0x00000009080a7220 */ /* 0x001fc60000400000 */
[----:B------:R-:W-:Y:S01]  /*0740*/  @!P0 I2FP.F32.S32 R0, R0 ;  /* 0x0000000000008245 */ /* 0x000fe20000201400 */
        /* <DEDUP_REMOVED lines=16> */
[----:B------:R-:W-:-:S03]  /*0850*/  MOV R8, 0x391fcb8e ;  /* 0x391fcb8e00087802 */ /* 0x000fc60000000f00 */
        /* <DEDUP_REMOVED lines=8> */
[----:B------:R-:W-:Y:S02]  /*08e0*/  FFMA R14, R14, 2, R5 ;  /* 0x400000000e0e7823 */ /* 0x000fe40000000005 */
[----:B------:R-:W1:Y:S01]  /*08f0*/  F2I.NTZ R9, R6 ;  /* 0x0000000600097305 */ /* 0x000e620000203100 */
[----:B0-----:R-:W-:Y:S01]  /*0900*/  FADD R5, R6, -R7 ;  /* 0x8000000706057221 */ /* 0x001fe20000000000 */
[----:B------:R-:W-:-:S03]  /*0910*/  FSETP.GT.AND P1, PT, R7, RZ, PT ;  /* 0x000000ff0700720b */ /* 0x000fc60003f24000 */
[----:B------:R-:W-:Y:S01]  /*0920*/  FADD R5, R5, R14 ;  /* 0x0000000e05057221 */ /* 0x000fe20000000000 */
[----:B------:R-:W-:Y:S02]  /*0930*/  SEL R2, RZ, 0x83000000, P1 ;  /* 0x83000000ff027807 */ /* 0x000fe40000800000 */
[----:B------:R-:W-:Y:S01]  /*0940*/  FSETP.GEU.AND P1, PT, R6, RZ, PT ;  /* 0x000000ff0600720b */ /* 0x000fe20003f2e000 */
[----:B------:R-:W-:Y:S01]  /*0950*/  FFMA R8, R5, R8, 0.0013391353422775864601 ;  /* 0x3aaf85ed05087423 */ /* 0x000fe20000000008 */
[----:B------:R-:W-:Y:S02]  /*0960*/  IADD3 R7, PT, PT, R2, 0x7f000000, RZ ;  /* 0x7f00000002077810 */ /* 0x000fe40007ffe0ff */
[----:B-1----:R-:W-:Y:S01]  /*0970*/  LEA R9, R9, -R2, 0x17 ;  /* 0x8000000209097211 */ /* 0x002fe200078eb8ff */
[----:B------:R-:W-:-:S04]  /*0980*/  FFMA R8, R5, R8, 0.0096188392490148544312 ;  /* 0x3c1d985605087423 */ /* 0x000fc80000000008 */
[----:B------:R-:W-:-:S04]  /*0990*/  FFMA R8, R5, R8, 0.055503588169813156128 ;  /* 0x3d6357bb05087423 */ /* 0x000fc80000000008 */
[----:B------:R-:W-:-:S04]  /*09a0*/  FFMA R8, R5, R8, 0.24022644758224487305 ;  /* 0x3e75fdec05087423 */ /* 0x000fc80000000008 */
[----:B------:R-:W-:-:S04]  /*09b0*/  FFMA R8, R5, R8, 0.69314718246459960938 ;  /* 0x3f31721805087423 */ /* 0x000fc80000000008 */
[----:B------:R-:W-:Y:S01]  /*09c0*/  FFMA R8, R5, R8, 1 ;  /* 0x3f80000005087423 */ /* 0x000fe20000000008 */
[----:B------:R-:W-:-:S03]  /*09d0*/  FSEL R5, RZ, +INF , !P1 ;  /* 0x7f800000ff057808 */ /* 0x000fc60004800000 */
[----:B------:R-:W-:-:S04]  /*09e0*/  FMUL R8, R7, R8 ;  /* 0x0000000807087220 */ /* 0x000fc80000400000 */
[----:B------:R-:W-:Y:S01]  /*09f0*/  @!P2 FMUL R5, R9, R8 ;  /* 0x000000080905a220 */ /* 0x000fe20000400000 */
[----:B------:R-:W-:-:S07]  /*0a00*/  @!P0 LOP3.LUT R5, R0, 0x7fffffff, RZ, 0xc0, !PT ;  /* 0x7fffffff00058812 */ /* 0x000fce00078ec0ff */
.L_x_8:
[----:B------:R-:W-:Y:S05]  /*0a10*/  BSYNC.RECONVERGENT B0 ;  /* 0x0000000000007941 */ /* 0x000fea0003800200 */
.L_x_7:
[----:B------:R-:W-:Y:S01]  /*0a20*/  FADD R5, R5, R4 ;  /* 0x0000000405057221 */ /* 0x000fe20000000000 */
[----:B------:R-:W-:Y:S03]  /*0a30*/  BSSY.RECONVERGENT B0, `(.L_x_9) ;  /* 0x000000c000007945 */ /* 0x000fe60003800200 */
[----:B------:R0:W1:Y:S01]  /*0a40*/  MUFU.RSQ R0, R5 ;  /* 0x0000000500007308 */ /* 0x0000620000001400 */
[----:B------:R-:W-:-:S04]  /*0a50*/  IADD3 R2, PT, PT, R5, -0xd000000, RZ ;  /* 0xf300000005027810 */ /* 0x000fc80007ffe0ff */
[----:B------:R-:W-:-:S13]  /*0a60*/  ISETP.GT.U32.AND P0, PT, R2, 0x727fffff, PT ;  /* 0x727fffff0200780c */ /* 0x000fda0003f04070 */
[----:B01----:R-:W-:Y:S05]  /*0a70*/  @!P0 BRA `(.L_x_10) ;  /* 0x00000000000c8947 */ /* 0x003fea0003800000 */
[----:B------:R-:W-:-:S07]  /*0a80*/  MOV R8, 0xaa0 ;  /* 0x00000aa000087802 */ /* 0x000fce0000000f00 */
[----:B------:R-:W-:Y:S05]  /*0a90*/  CALL.REL.NOINC `($__internal_1_$__cuda_sm20_sqrt_rn_f32_slowpath) ;  /* 0x00000004004c7944 */ /* 0x000fea0003c00000 */
[----:B------:R-:W-:Y:S05]  /*0aa0*/  BRA `(.L_x_11) ;  /* 0x0000000000107947 */ /* 0x000fea0003800000 */
.L_x_10:
[----:B------:R-:W-:Y:S01]  /*0ab0*/  FMUL.FTZ R2, R5, R0 ;  /* 0x0000000005027220 */ /* 0x000fe20000410000 */
[----:B------:R-:W-:-:S03]  /*0ac0*/  FMUL.FTZ R0, R0, 0.5 ;  /* 0x3f00000000007820 */ /* 0x000fc60000410000 */
[----:B------:R-:W-:-:S04]  /*0ad0*/  FFMA R5, -R2, R2, R5 ;  /* 0x0000000202057223 */ /* 0x000fc80000000105 */
[----:B------:R-:W-:-:S07]  /*0ae0*/  FFMA R2, R5, R0, R2 ;  /* 0x0000000005027223 */ /* 0x000fce0000000002 */
.L_x_11:
[----:B------:R-:W-:Y:S05]  /*0af0*/  BSYNC.RECONVERGENT B0 ;  /* 0x0000000000007941 */ /* 0x000fea0003800200 */
.L_x_9:
[C---:B------:R-:W-:Y:S01]  /*0b00*/  IADD3 R0, PT, PT, R2.reuse, 0x1800000, RZ ;  /* 0x0180000002007810 */ /* 0x040fe20007ffe0ff */
[----:B------:R-:W-:Y:S01]  /*0b10*/  BSSY.RECONVERGENT B0, `(.L_x_12) ;  /* 0x000000c000007945 */ /* 0x000fe20003800200 */
[----:B------:R-:W-:Y:S02]  /*0b20*/  FSETP.NEU.AND P3, PT, R2, RZ, PT ;  /* 0x000000ff0200720b */ /* 0x000fe40003f6d000 */
[----:B------:R-:W-:-:S04]  /*0b30*/  LOP3.LUT R0, R0, 0x7f800000, RZ, 0xc0, !PT ;  /* 0x7f80000000007812 */ /* 0x000fc800078ec0ff */
[----:B------:R-:W-:-:S13]  /*0b40*/  ISETP.GT.U32.AND P0, PT, R0, 0x1ffffff, PT ;  /* 0x01ffffff0000780c */ /* 0x000fda0003f04070 */
[----:B------:R-:W-:Y:S05]  /*0b50*/  @P0 BRA `(.L_x_13) ;  /* 0x00000000000c0947 */ /* 0x000fea0003800000 */
[----:B------:R-:W-:-:S07]  /*0b60*/  MOV R4, 0xb80 ;  /* 0x00000b8000047802 */ /* 0x000fce0000000f00 */
[----:B------:R-:W-:Y:S05]  /*0b70*/  CALL.REL.NOINC `($__internal_0_$__cuda_sm20_rcp_rn_f32_slowpath) ;  /* 0x0000000000407944 */ /* 0x000fea0003c00000 */
[----:B------:R-:W-:Y:S05]  /*0b80*/  BRA `(.L_x_14) ;  /* 0x0000000000107947 */ /* 0x000fea0003800000 */
.L_x_13:
[----:B------:R-:W0:Y:S02]  /*0b90*/  MUFU.RCP R5, R2 ;  /* 0x0000000200057308 */ /* 0x000e240000001000 */
[----:B0-----:R-:W-:-:S04]  /*0ba0*/  FFMA R0, R5, R2, -1 ;  /* 0xbf80000005007423 */ /* 0x001fc80000000002 */
[----:B------:R-:W-:-:S04]  /*0bb0*/  FADD.FTZ R0, -R0, -RZ ;  /* 0x800000ff00007221 */ /* 0x000fc80000010100 */
[----:B------:R-:W-:-:S07]  /*0bc0*/  FFMA R0, R5, R0, R5 ;  /* 0x0000000005007223 */ /* 0x000fce0000000005 */
.L_x_14:
[----:B------:R-:W-:Y:S05]  /*0bd0*/  BSYNC.RECONVERGENT B0 ;  /* 0x0000000000007941 */ /* 0x000fea0003800200 */
.L_x_12:
[----:B------:R-:W-:-:S04]  /*0be0*/  FSEL R7, R0, -1, P3 ;  /* 0xbf80000000077808 */ /* 0x000fc80001800000 */
[----:B------:R-:W-:-:S13]  /*0bf0*/  FSETP.NEU.AND P0, PT, R7, -1, PT ;  /* 0xbf8000000700780b */ /* 0x000fda0003f0d000 */
[----:B------:R-:W-:Y:S05]  /*0c00*/  @!P0 EXIT ;  /* 0x000000000000894d */ /* 0x000fea0003800000 */
[----:B------:R-:W0:Y:S01]  /*0c10*/  LDC.64 R4, c[0x0][0x388] ;  /* 0x0000e200ff047b82 */ /* 0x000e220000000a00 */
[----:B------:R-:W1:Y:S01]  /*0c20*/  LDCU.64 UR4, c[0x0][0x358] ;  /* 0x00006b00ff0477ac */ /* 0x000e620008000a00 */
[----:B0-----:R-:W-:-:S05]  /*0c30*/  IMAD.WIDE R2, R3, 0x8, R4 ;  /* 0x0000000803027825 */ /* 0x001fca00078e0204 */
[----:B-1----:R-:W2:Y:S02]  /*0c40*/  LDG.E R0, desc[UR4][R2.64] ;  /* 0x0000000402007981 */ /* 0x002ea4000c1e1900 */
[----:B--2---:R-:W-:-:S05]  /*0c50*/  FADD R5, R7, R0 ;  /* 0x0000000007057221 */ /* 0x004fca0000000000 */
[----:B------:R-:W-:Y:S01]  /*0c60*/  STG.E desc[UR4][R2.64], R5 ;  /* 0x0000000502007986 */ /* 0x000fe2000c101904 */
[----:B------:R-:W-:Y:S05]  /*0c70*/  EXIT ;  /* 0x000000000000794d */ /* 0x000fea0003800000 */
        .weak           $__internal_0_$__cuda_sm20_rcp_rn_f32_slowpath
        .type           $__internal_0_$__cuda_sm20_rcp_rn_f32_slowpath,@function
        .size           $__internal_0_$__cuda_sm20_rcp_rn_f32_slowpath,($__internal_1_$__cuda_sm20_sqrt_rn_f32_slowpath - $__internal_0_$__cuda_sm20_rcp_rn_f32_slowpath)
$__internal_0_$__cuda_sm20_rcp_rn_f32_slowpath:
[----:B------:R-:W-:Y:S01]  /*0c80*/  SHF.L.U32 R0, R2, 0x1, RZ ;  /* 0x0000000102007819 */ /* 0x000fe200000006ff */
[----:B------:R-:W-:Y:S03]  /*0c90*/  BSSY.RECONVERGENT B1, `(.L_x_15) ;  /* 0x0000030000017945 */ /* 0x000fe60003800200 */
[----:B------:R-:W-:-:S04]  /*0ca0*/  SHF.R.U32.HI R9, RZ, 0x18, R0 ;  /* 0x00000018ff097819 */ /* 0x000fc80000011600 */
[----:B------:R-:W-:-:S13]  /*0cb0*/  ISETP.NE.U32.AND P0, PT, R9, RZ, PT ;  /* 0x000000ff0900720c */ /* 0x000fda0003f05070 */
[----:B------:R-:W-:Y:S05]  /*0cc0*/  @P0 BRA `(.L_x_16) ;  /* 0x0000000000280947 */ /* 0x000fea0003800000 */
[----:B------:R-:W-:-:S04]  /*0cd0*/  SHF.L.U32 R0, R2, 0x1, RZ ;  /* 0x0000000102007819 */ /* 0x000fc800000006ff */
[----:B------:R-:W-:-:S13]  /*0ce0*/  ISETP.NE.AND P0, PT, R0, RZ, PT ;  /* 0x000000ff0000720c */ /* 0x000fda0003f05270 */
[----:B------:R-:W-:Y:S01]  /*0cf0*/  @P0 FFMA R6, R2, 1.84467440737095516160e+19, RZ ;  /* 0x5f80000002060823 */ /* 0x000fe200000000ff */
[----:B------:R-:W-:Y:S08]  /*0d00*/  @!P0 MUFU.RCP R5, R2 ;  /* 0x0000000200058308 */ /* 0x000ff00000001000 */
[----:B------:R-:W0:Y:S02]  /*0d10*/  @P0 MUFU.RCP R7, R6 ;  /* 0x0000000600070308 */ /* 0x000e240000001000 */
[----:B0-----:R-:W-:-:S04]  /*0d20*/  @P0 FFMA R0, R6, R7, -1 ;  /* 0xbf80000006000423 */ /* 0x001fc80000000007 */
[----:B------:R-:W-:-:S04]  /*0d30*/  @P0 FADD.FTZ R0, -R0, -RZ ;  /* 0x800000ff00000221 */ /* 0x000fc80000010100 */
[----:B------:R-:W-:-:S04]  /*0d40*/  @P0 FFMA R0, R7, R0, R7 ;  /* 0x0000000007000223 */ /* 0x000fc80000000007 */
[----:B------:R-:W-:Y:S01]  /*0d50*/  @P0 FFMA R5, R0, 1.84467440737095516160e+19, RZ ;  /* 0x5f80000000050823 */ /* 0x000fe200000000ff */
[----:B------:R-:W-:Y:S06]  /*0d60*/  BRA `(.L_x_17) ;  /* 0x0000000000887947 */ /* 0x000fec0003800000 */
.L_x_16:
[----:B------:R-:W-:-:S04]  /*0d70*/  IADD3 R11, PT, PT, R9, -0xfd, RZ ;  /* 0xffffff03090b7810 */ /* 0x000fc80007ffe0ff */
[----:B------:R-:W-:-:S13]  /*0d80*/  ISETP.GT.U32.AND P0, PT, R11, 0x1, PT ;  /* 0x000000010b00780c */ /* 0x000fda0003f04070 */
[----:B------:R-:W-:Y:S05]  /*0d90*/  @P0 BRA `(.L_x_18) ;  /* 0x0000000000780947 */ /* 0x000fea0003800000 */
[----:B------:R-:W-:Y:S01]  /*0da0*/  LOP3.LUT R0, R2, 0x7fffff, RZ, 0xc0, !PT ;  /* 0x007fffff02007812 */ /* 0x000fe200078ec0ff */
[----:B------:R-:W-:-:S03]  /*0db0*/  HFMA2 R8, -RZ, RZ, 0, 1.78813934326171875e-07 ;  /* 0x00000003ff087431 */ /* 0x000fc600000001ff */
[----:B------:R-:W-:-:S04]  /*0dc0*/  LOP3.LUT R0, R0, 0x3f800000, RZ, 0xfc, !PT ;  /* 0x3f80000000007812 */ /* 0x000fc800078efcff */
[----:B------:R-:W0:Y:S01]  /*0dd0*/  MUFU.RCP R5, R0 ;  /* 0x0000000000057308 */ /* 0x000e220000001000 */
[----:B------:R-:W-:Y:S01]  /*0de0*/  SHF.L.U32 R8, R8, R11, RZ ;  /* 0x0000000b08087219 */ /* 0x000fe200000006ff */
[----:B0-----:R-:W-:-:S04]  /*0df0*/  FFMA R6, R0, R5, -1 ;  /* 0xbf80000000067423 */ /* 0x001fc80000000005 */
[----:B------:R-:W-:-:S04]  /*0e00*/  FADD.FTZ R6, -R6, -RZ ;  /* 0x800000ff06067221 */ /* 0x000fc80000010100 */
[CCC-:B------:R-:W-:Y:S01]  /*0e10*/  FFMA.RM R7, R5.reuse, R6.reuse, R5.reuse ;  /* 0x0000000605077223 */ /* 0x1c0fe20000004005 */
[----:B------:R-:W-:-:S04]  /*0e20*/  FFMA.RP R6, R5, R6, R5 ;  /* 0x0000000605067223 */ /* 0x000fc80000008005 */
[C---:B------:R-:W-:Y:S02]  /*0e30*/  LOP3.LUT R5, R7.reuse, 0x7fffff, RZ, 0xc0, !PT ;  /* 0x007fffff07057812 */ /* 0x040fe400078ec0ff */
[----:B------:R-:W-:Y:S02]  /*0e40*/  FSETP.NEU.FTZ.AND P0, PT, R7, R6, PT ;  /* 0x000000060700720b */ /* 0x000fe40003f1d000 */
[----:B------:R-:W-:Y:S02]  /*0e50*/  LOP3.LUT R5, R5, 0x800000, RZ, 0xfc, !PT ;  /* 0x0080000005057812 */ /* 0x000fe400078efcff */
[----:B------:R-:W-:Y:S02]  /*0e60*/  SEL R6, RZ, 0xffffffff, !P0 ;  /* 0xffffffffff067807 */ /* 0x000fe40004000000 */
[----:B------:R-:W-:Y:S02]  /*0e70*/  LOP3.LUT R8, R8, R5, RZ, 0xc0, !PT ;  /* 0x0000000508087212 */ /* 0x000fe400078ec0ff */
[----:B------:R-:W-:-:S02]  /*0e80*/  IADD3 R6, PT, PT, -R6, RZ, RZ ;  /* 0x000000ff06067210 */ /* 0x000fc40007ffe1ff */
[-C--:B------:R-:W-:Y:S02]  /*0e90*/  SHF.R.U32.HI R8, RZ, R11.reuse, R8 ;  /* 0x0000000bff087219 */ /* 0x080fe40000011608 */
[----:B------:R-:W-:Y:S02]  /*0ea0*/  LOP3.LUT P1, RZ, R6, R11, R5, 0xf8, !PT ;  /* 0x0000000b06ff7212 */ /* 0x000fe4000782f805 */
[C---:B------:R-:W-:Y:S02]  /*0eb0*/  LOP3.LUT P0, RZ, R8.reuse, 0x1, RZ, 0xc0, !PT ;  /* 0x0000000108ff7812 */ /* 0x040fe4000780c0ff */
[----:B------:R-:W-:-:S04]  /*0ec0*/  LOP3.LUT P2, RZ, R8, 0x2, RZ, 0xc0, !PT ;  /* 0x0000000208ff7812 */ /* 0x000fc8000784c0ff */
[----:B------:R-:W-:Y:S02]  /*0ed0*/  PLOP3.LUT P0, PT, P0, P1, P2, 0xe0, 0x0 ;  /* 0x000000000000781c */ /* 0x000fe40000703c20 */
[----:B------:R-:W-:Y:S02]  /*0ee0*/  LOP3.LUT P1, RZ, R2, 0x7fffff, RZ, 0xc0, !PT ;  /* 0x007fffff02ff7812 */ /* 0x000fe4000782c0ff */
[----:B------:R-:W-:-:S04]  /*0ef0*/  SEL R0, RZ, 0x1, !P0 ;  /* 0x00000001ff007807 */ /* 0x000fc80004000000 */
[----:B------:R-:W-:-:S04]  /*0f00*/  IADD3 R0, PT, PT, -R0, RZ, RZ ;  /* 0x000000ff00007210 */ /* 0x000fc80007ffe1ff */
[----:B------:R-:W-:Y:S02]  /*0f10*/  ISETP.GE.AND P0, PT, R0, RZ, PT ;  /* 0x000000ff0000720c */ /* 0x000fe40003f06270 */
[----:B------:R-:W-:-:S04]  /*0f20*/  IADD3 R0, PT, PT, R9, -0xfc, RZ ;  /* 0xffffff0409007810 */ /* 0x000fc80007ffe0ff */
[----:B------:R-:W-:-:S07]  /*0f30*/  SHF.R.U32.HI R5, RZ, R0, R5 ;  /* 0x00000000ff057219 */ /* 0x000fce0000011605 */
[----:B------:R-:W-:-:S04]  /*0f40*/  @!P0 IADD3 R5, PT, PT, R5, 0x1, RZ ;  /* 0x0000000105058810 */ /* 0x000fc80007ffe0ff */
[----:B------:R-:W-:-:S04]  /*0f50*/  @!P1 SHF.L.U32 R5, R5, 0x1, RZ ;  /* 0x0000000105059819 */ /* 0x000fc800000006ff */
[----:B------:R-:W-:Y:S01]  /*0f60*/  LOP3.LUT R5, R5, 0x80000000, R2, 0xf8, !PT ;  /* 0x8000000005057812 */ /* 0x000fe200078ef802 */
[----:B------:R-:W-:Y:S06]  /*0f70*/  BRA `(.L_x_17) ;  /* 0x0000000000047947 */ /* 0x000fec0003800000 */
.L_x_18:
[----:B------:R0:W1:Y:S02]  /*0f80*/  MUFU.RCP R5, R2 ;  /* 0x0000000200057308 */ /* 0x0000640000001000 */
.L_x_17:
[----:B------:R-:W-:Y:S05]  /*0f90*/  BSYNC.RECONVERGENT B1 ;  /* 0x0000000000017941 */ /* 0x000fea0003800200 */
.L_x_15:
[----:B-1----:R-:W-:Y:S01]  /*0fa0*/  MOV R0, R5 ;  /* 0x0000000500007202 */ /* 0x002fe20000000f00 */
[----:B------:R-:W-:-:S04]  /*0fb0*/  HFMA2 R5, -RZ, RZ, 0, 0 ;  /* 0x00000000ff057431 */ /* 0x000fc800000001ff */
[----:B0-----:R-:W-:Y:S05]  /*0fc0*/  RET.REL.NODEC R4 `(_Z16add_one_particleiiP4cell) ;  /* 0xfffffff0040c7950 */ /* 0x001fea0003c3ffff */
        .weak           $__internal_1_$__cuda_sm20_sqrt_rn_f32_slowpath
        .type           $__internal_1_$__cuda_sm20_sqrt_rn_f32_slowpath,@function
        .size           $__internal_1_$__cuda_sm20_sqrt_rn_f32_slowpath,(.L_x_39 - $__internal_1_$__cuda_sm20_sqrt_rn_f32_slowpath)
$__internal_1_$__cuda_sm20_sqrt_rn_f32_slowpath:
[----:B------:R-:W-:-:S13]  /*0fd0*/  LOP3.LUT P0, RZ, R5, 0x7fffffff, RZ, 0xc0, !PT ;  /* 0x7fffffff05ff7812 */ /* 0x000fda000780c0ff */
[----:B------:R-:W-:Y:S01]  /*0fe0*/  @!P0 MOV R2, R5 ;  /* 0x0000000500028202 */ /* 0x000fe20000000f00 */
[----:B------:R-:W-:Y:S06]  /*0ff0*/  @!P0 BRA `(.L_x_19) ;  /* 0x0000000000448947 */ /* 0x000fec0003800000 */
[----:B------:R-:W-:Y:S02]  /*1000*/  FSETP.GEU.FTZ.AND P0, PT, R5, RZ, PT ;  /* 0x000000ff0500720b */ /* 0x000fe40003f1e000 */
[----:B------:R-:W-:-:S11]  /*1010*/  MOV R0, R5 ;  /* 0x0000000500007202 */ /* 0x000fd60000000f00 */
[----:B------:R-:W-:Y:S01]  /*1020*/  @!P0 MOV R2, 0x7fffffff ;  /* 0x7fffffff00028802 */ /* 0x000fe20000000f00 */
[----:B------:R-:W-:Y:S06]  /*1030*/  @!P0 BRA `(.L_x_19) ;  /* 0x0000000000348947 */ /* 0x000fec0003800000 */
[----:B------:R-:W-:-:S13]  /*1040*/  FSETP.GTU.FTZ.AND P0, PT, |R0|, +INF , PT ;  /* 0x7f8000000000780b */ /* 0x000fda0003f1c200 */
[----:B------:R-:W-:Y:S01]  /*1050*/  @P0 FADD.FTZ R2, R0, 1 ;  /* 0x3f80000000020421 */ /* 0x000fe20000010000 */
[----:B------:R-:W-:Y:S06]  /*1060*/  @P0 BRA `(.L_x_19) ;  /* 0x0000000000280947 */ /* 0x000fec0003800000 */
[----:B------:R-:W-:-:S13]  /*1070*/  FSETP.NEU.FTZ.AND P0, PT, |R0|, +INF , PT ;  /* 0x7f8000000000780b */ /* 0x000fda0003f1d200 */
[----:B------:R-:W-:-:S04]  /*1080*/  @P0 FFMA R4, R0, 1.84467440737095516160e+19, RZ ;  /* 0x5f80000000040823 */ /* 0x000fc800000000ff */
[----:B------:R-:W0:Y:S02]  /*1090*/  @P0 MUFU.RSQ R5, R4 ;  /* 0x0000000400050308 */ /* 0x000e240000001400 */
[----:B0-----:R-:W-:Y:S01]  /*10a0*/  @P0 FMUL.FTZ R7, R4, R5 ;  /* 0x0000000504070220 */ /* 0x001fe20000410000 */
[----:B------:R-:W-:-:S03]  /*10b0*/  @P0 FMUL.FTZ R5, R5, 0.5 ;  /* 0x3f00000005050820 */ /* 0x000fc60000410000 */
[----:B------:R-:W-:-:S04]  /*10c0*/  @P0 FADD.FTZ R2, -R7, -RZ ;  /* 0x800000ff07020221 */ /* 0x000fc80000010100 */
[----:B------:R-:W-:Y:S01]  /*10d0*/  @P0 FFMA R6, R7, R2, R4 ;  /* 0x0000000207060223 */ /* 0x000fe20000000004 */
[----:B------:R-:W-:-:S03]  /*10e0*/  @!P0 MOV R2, R0 ;  /* 0x0000000000028202 */ /* 0x000fc60000000f00 */
[----:B------:R-:W-:-:S04]  /*10f0*/  @P0 FFMA R5, R6, R5, R7 ;  /* 0x0000000506050223 */ /* 0x000fc80000000007 */
[----:B------:R-:W-:-:S07]  /*1100*/  @P0 FMUL.FTZ R2, R5, 2.3283064365386962891e-10 ;  /* 0x2f80000005020820 */ /* 0x000fce0000410000 */
.L_x_19:
[----:B------:R-:W-:Y:S01]  /*1110*/  HFMA2 R5, -RZ, RZ, 0, 0 ;  /* 0x00000000ff057431 */ /* 0x000fe200000001ff */
[----:B------:R-:W-:-:S04]  /*1120*/  MOV R4, R8 ;  /* 0x0000000800047202 */ /* 0x000fc80000000f00 */
[----:B------:R-:W-:Y:S05]  /*1130*/  RET.REL.NODEC R4 `(_Z16add_one_particleiiP4cell) ;  /* 0xffffffec04b07950 */ /* 0x000fea0003c3ffff */
.L_x_20:
        /* <DEDUP_REMOVED lines=12> */
.L_x_39:


//--------------------- .text._Z11add_chargesfP4cell --------------------------
	.section	.text._Z11add_chargesfP4cell,"ax",@progbits
	.align	128
        .global         _Z11add_chargesfP4cell
        .type           _Z11add_chargesfP4cell,@function
        .size           _Z11add_chargesfP4cell,(.L_x_41 - _Z11add_chargesfP4cell)
        .other          _Z11add_chargesfP4cell,@"STO_CUDA_ENTRY STV_DEFAULT"
_Z11add_chargesfP4cell:
.text._Z11add_chargesfP4cell:
[----:B------:R-:W-:Y:S01]  /*0000*/  LDC R1, c[0x0][0x37c] ;  /* 0x0000df00ff017b82 */ /* 0x000fe20000000800 */
[----:B------:R-:W0:Y:S07]  /*0010*/  S2R R0, SR_TID.X ;  /* 0x0000000000007919 */ /* 0x000e2e0000002100 */
[----:B------:R-:W0:Y:S01]  /*0020*/  S2UR UR4, SR_CTAID.X ;  /* 0x00000000000479c3 */ /* 0x000e220000002500 */
[----:B------:R-:W1:Y:S07]  /*0030*/  LDCU UR5, c[0x0][0x380] ;  /* 0x00007000ff0577ac */ /* 0x000e6e0008000800 */
[----:B------:R-:W0:Y:S02]  /*0040*/  LDC R3, c[0x0][0x360] ;  /* 0x0000d800ff037b82 */ /* 0x000e240000000800 */
[----:B0-----:R-:W-:-:S05]  /*0050*/  IMAD R3, R3, UR4, R0 ;  /* 0x0000000403037c24 */ /* 0x001fca000f8e0200 */
[----:B------:R-:W-:-:S04]  /*0060*/  I2FP.F32.S32 R0, R3 ;  /* 0x0000000300007245 */ /* 0x000fc80000201400 */
[----:B-1----:R-:W-:-:S13]  /*0070*/  FSETP.GEU.AND P0, PT, R0, UR5, PT ;  /* 0x0000000500007c0b */ /* 0x002fda000bf0e000 */
[----:B------:R-:W-:Y:S05]  /*0080*/  @P0 EXIT ;  /* 0x000000000000094d */ /* 0x000fea0003800000 */
[----:B------:R-:W0:Y:S01]  /*0090*/  LDC.64 R4, c[0x0][0x388] ;  /* 0x0000e200ff047b82 */ /* 0x000e220000000a00 */
[----:B------:R-:W-:Y:S01]  /*00a0*/  SHF.R.S32.HI R0, RZ, 0x1f, R3 ;  /* 0x0000001fff007819 */ /* 0x000fe20000011403 */
[----:B------:R-:W1:Y:S03]  /*00b0*/  LDCU.64 UR8, c[0x0][0x358] ;  /* 0x00006b00ff0877ac */ /* 0x000e660008000a00 */
[----:B------:R-:W-:Y:S01]  /*00c0*/  LEA.HI R0, R0, R3, RZ, 0xd ;  /* 0x0000000300007211 */ /* 0x000fe200078f68ff */
[----:B------:R-:W-:Y:S01]  /*00d0*/  UMOV UR4, URZ ;  /* 0x000000ff00047c82 */ /* 0x000fe20008000000 */
[----:B------:R-:W-:Y:S02]  /*00e0*/  UMOV UR5, URZ ;  /* 0x000000ff00057c82 */ /* 0x000fe40008000000 */
[----:B------:R-:W-:Y:S02]  /*00f0*/  LOP3.LUT R2, R0, 0xffffe000, RZ, 0xc0, !PT ;  /* 0xffffe00000027812 */ /* 0x000fe400078ec0ff */
[----:B------:R-:W-:-:S02]  /*0100*/  SHF.R.S32.HI R0, RZ, 0xd, R0 ;  /* 0x0000000dff007819 */ /* 0x000fc40000011400 */
[----:B------:R-:W-:-:S04]  /*0110*/  IADD3 R2, PT, PT, R3, -R2, RZ ;  /* 0x8000000203027210 */ /* 0x000fc80007ffe0ff */
[----:B------:R-:W-:Y:S01]  /*0120*/  I2FP.F32.S32 R6, R2 ;  /* 0x0000000200067245 */ /* 0x000fe20000201400 */
[----:B0-----:R-:W-:Y:S01]  /*0130*/  IMAD.WIDE R4, R3, 0x8, R4 ;  /* 0x0000000803047825 */ /* 0x001fe200078e0204 */
[----:B-1----:R-:W-:-:S07]  /*0140*/  I2FP.F32.S32 R3, R0 ;  /* 0x0000000000037245 */ /* 0x002fce0000201400 */
.L_x_31:
[----:B0-----:R-:W0:Y:S01]  /*0150*/  LDCU UR6, c[0x3][UR4+0x4e20] ;  /* 0x00c9c400040677ac */ /* 0x001e220008000800 */
[----:B------:R-:W-:Y:S01]  /*0160*/  BSSY.RECONVERGENT B0, `(.L_x_21) ;  /* 0x000004a000007945 */ /* 0x000fe20003800200 */
[----:B------:R-:W-:Y:S01]  /*0170*/  HFMA2 R2, -RZ, RZ, 1.875, 0 ;  /* 0x3f800000ff027431 */ /* 0x000fe200000001ff */
[----:B------:R-:W-:Y:S01]  /*0180*/  MOV R9, 0x3f800000 ;  /* 0x3f80000000097802 */ /* 0x000fe20000000f00 */
[----:B------:R-:W1:Y:S01]  /*0190*/  LDCU UR7, c[0x3][UR4] ;  /* 0x00c00000040777ac */ /* 0x000e620008000800 */
[----:B0-----:R-:W-:Y:S01]  /*01a0*/  FADD R7, R3, -UR6 ;  /* 0x8000000603077e21 */ /* 0x001fe20008000000 */
[----:B-1----:R-:W-:-:S04]  /*01b0*/  FADD R0, R6, -UR7 ;  /* 0x8000000706007e21 */ /* 0x002fc80008000000 */
[----:B------:R-:W-:Y:S02]  /*01c0*/  FSETP.NEU.AND P0, PT, R7, 1, PT ;  /* 0x3f8000000700780b */ /* 0x000fe40003f0d000 */
[----:B------:R-:W-:-:S11]  /*01d0*/  FSETP.NEU.AND P1, PT, R0, 1, PT ;  /* 0x3f8000000000780b */ /* 0x000fd60003f2d000 */
[----:B------:R-:W-:Y:S05]  /*01e0*/  @!P0 BRA `(.L_x_22) ;  /* 0x0000000400048947 */ /* 0x000fea0003800000 */
[----:B------:R-:W-:-:S13]  /*01f0*/  FSETP.NAN.AND P0, PT, |R7|, |R7|, PT ;  /* 0x400000070700720b */ /* 0x000fda0003f08200 */
[----:B------:R-:W-:Y:S01]  /*0200*/  @P0 FADD R9, R7, 2 ;  /* 0x4000000007090421 */ /* 0x000fe20000000000 */
[----:B------:R-:W-:Y:S06]  /*0210*/  @P0 BRA `(.L_x_22) ;  /* 0x0000000000f80947 */ /* 0x000fec0003800000 */
[C---:B------:R-:W-:Y:S01]  /*0220*/  FMUL R8, |R7|.reuse, 16777216 ;  /* 0x4b80000007087820 */ /* 0x040fe20000400200 */
[----:B------:R-:W-:Y:S01]  /*0230*/  FSETP.GEU.AND P0, PT, |R7|, 1.175494350822287508e-38, PT ;  /* 0x008000000700780b */ /* 0x000fe20003f0e200 */
[----:B------:R-:W-:-:S03]  /*0240*/  HFMA2 R16, -RZ, RZ, 0.771484375, 0.21533203125 ;  /* 0x3a2c32e4ff107431 */ /* 0x000fc600000001ff */
[----:B------:R-:W-:Y:S02]  /*0250*/  FSEL R8, R8, |R7|, !P0 ;  /* 0x4000000708087208 */ /* 0x000fe40004000000 */
[----:B------:R-:W-:Y:S02]  /*0260*/  FSEL R11, RZ, -24, P0 ;  /* 0xc1c00000ff0b7808 */ /* 0x000fe40000000000 */
[----:B------:R-:W-:Y:S02]  /*0270*/  IADD3 R9, PT, PT, R8, -0x3f3504f3, RZ ;  /* 0xc0cafb0d08097810 */ /* 0x000fe40007ffe0ff */
[----:B------:R-:W-:Y:S02]  /*0280*/  FSETP.NEU.AND P0, PT, |R7|, +INF , PT ;  /* 0x7f8000000700780b */ /* 0x000fe40003f0d200 */
[----:B------:R-:W-:Y:S02]  /*0290*/  LOP3.LUT R9, R9, 0xff800000, RZ, 0xc0, !PT ;  /* 0xff80000009097812 */ /* 0x000fe400078ec0ff */
[----:B------:R-:W-:-:S02]  /*02a0*/  FSETP.NEU.AND P0, PT, R7, RZ, P0 ;  /* 0x000000ff0700720b */ /* 0x000fc4000070d000 */
[----:B------:R-:W-:-:S05]  /*02b0*/  IADD3 R8, PT, PT, R8, -R9, RZ ;  /* 0x8000000908087210 */ /* 0x000fca0007ffe0ff */
[C---:B------:R-:W-:Y:S01]  /*02c0*/  FADD R13, R8.reuse, 1 ;  /* 0x3f800000080d7421 */ /* 0x040fe20000000000 */
[----:B------:R-:W-:Y:S01]  /*02d0*/  FADD R12, R8, -1 ;  /* 0xbf800000080c7421 */ /* 0x000fe20000000000 */
[----:B------:R-:W-:-:S03]  /*02e0*/  I2FP.F32.S32 R8, R9 ;  /* 0x0000000900087245 */ /* 0x000fc60000201400 */
[----:B------:R-:W-:Y:S01]  /*02f0*/  FADD R10, R12, R12 ;  /* 0x0000000c0c0a7221 */ /* 0x000fe20000000000 */
[----:B------:R-:W0:Y:S01]  /*0300*/  MUFU.RCP R13, R13 ;  /* 0x0000000d000d7308 */ /* 0x000e220000001000 */
[----:B------:R-:W-:Y:S02]  /*0310*/  @!P0 FADD R7, R7, R7 ;  /* 0x0000000707078221 */ /* 0x000fe40000000000 */
[----:B0-----:R-:W-:Y:S01]  /*0320*/  FMUL R9, R13, R10 ;  /* 0x0000000a0d097220 */ /* 0x001fe20000400000 */
[----:B------:R-:W-:-:S03]  /*0330*/  FFMA R10, R8, 1.1920928955078125e-07, R11 ;  /* 0x34000000080a7823 */ /* 0x000fc6000000000b */
        /* <DEDUP_REMOVED lines=15> */
[----:B------:R-:W-:-:S04]  /*0430*/  FFMA R11, R12, R11, R13 ;  /* 0x0000000b0c0b7223 */ /* 0x000fc8000000000d */
[----:B------:R-:W-:-:S04]  /*0440*/  FFMA R11, R9, R14, R11 ;  /* 0x0000000e090b7223 */ /* 0x000fc8000000000b */
[----:B------:R-:W-:-:S04]  /*0450*/  FADD R9, R8, R11 ;  /* 0x0000000b08097221 */ /* 0x000fc80000000000 */
[----:B------:R-:W-:Y:S01]  /*0460*/  FMUL R10, R9, 2 ;  /* 0x40000000090a7820 */ /* 0x000fe20000400000 */
[----:B------:R-:W-:-:S03]  /*0470*/  FADD R8, -R8, R9 ;  /* 0x0000000908087221 */ /* 0x000fc60000000100 */
[----:B------:R-:W0:Y:S01]  /*0480*/  FRND R13, R10 ;  /* 0x0000000a000d7307 */ /* 0x000e220000201000 */
[----:B------:R-:W-:Y:S01]  /*0490*/  FADD R8, R11, -R8 ;  /* 0x800000080b087221 */ /* 0x000fe20000000000 */
[----:B------:R-:W-:Y:S01]  /*04a0*/  FFMA R9, R9, 2, -R10 ;  /* 0x4000000009097823 */ /* 0x000fe2000000080a */
[----:B------:R-:W-:Y:S02]  /*04b0*/  MOV R11, 0x391fcb8e ;  /* 0x391fcb8e000b7802 */ /* 0x000fe40000000f00 */
[----:B------:R-:W-:Y:S01]  /*04c0*/  FSETP.GT.AND P3, PT, |R10|, 152, PT ;  /* 0x431800000a00780b */ /* 0x000fe20003f64200 */
[----:B------:R-:W-:Y:S02]  /*04d0*/  FFMA R9, R8, 2, R9 ;  /* 0x4000000008097823 */ /* 0x000fe40000000009 */
[----:B------:R-:W1:Y:S01]  /*04e0*/  F2I.NTZ R12, R10 ;  /* 0x0000000a000c7305 */ /* 0x000e620000203100 */
[----:B0-----:R-:W-:Y:S01]  /*04f0*/  FADD R8, R10, -R13 ;  /* 0x8000000d0a087221 */ /* 0x001fe20000000000 */
[----:B------:R-:W-:-:S03]  /*0500*/  FSETP.GT.AND P2, PT, R13, RZ, PT ;  /* 0x000000ff0d00720b */ /* 0x000fc60003f44000 */
[----:B------:R-:W-:-:S04]  /*0510*/  FADD R8, R8, R9 ;  /* 0x0000000908087221 */ /* 0x000fc80000000000 */
[----:B------:R-:W-:-:S04]  /*0520*/  FFMA R9, R8, R11, 0.0013391353422775864601 ;  /* 0x3aaf85ed08097423 */ /* 0x000fc8000000000b */
[----:B------:R-:W-:-:S04]  /*0530*/  FFMA R9, R8, R9, 0.0096188392490148544312 ;  /* 0x3c1d985608097423 */ /* 0x000fc80000000009 */
[----:B------:R-:W-:-:S04]  /*0540*/  FFMA R9, R8, R9, 0.055503588169813156128 ;  /* 0x3d6357bb08097423 */ /* 0x000fc80000000009 */
[----:B------:R-:W-:Y:S01]  /*0550*/  FFMA R11, R8, R9, 0.24022644758224487305 ;  /* 0x3e75fdec080b7423 */ /* 0x000fe20000000009 */
[----:B------:R-:W-:Y:S02]  /*0560*/  SEL R9, RZ, 0x83000000, P2 ;  /* 0x83000000ff097807 */ /* 0x000fe40001000000 */
[----:B------:R-:W-:Y:S01]  /*0570*/  FSETP.GEU.AND P2, PT, R10, RZ, PT ;  /* 0x000000ff0a00720b */ /* 0x000fe20003f4e000 */
[----:B------:R-:W-:Y:S01]  /*0580*/  FFMA R13, R8, R11, 0.69314718246459960938 ;  /* 0x3f317218080d7423 */ /* 0x000fe2000000000b */
[----:B------:R-:W-:Y:S02]  /*0590*/  IADD3 R11, PT, PT, R9, 0x7f000000, RZ ;  /* 0x7f000000090b7810 */ /* 0x000fe40007ffe0ff */
[----:B-1----:R-:W-:Y:S01]  /*05a0*/  LEA R12, R12, -R9, 0x17 ;  /* 0x800000090c0c7211 */ /* 0x002fe200078eb8ff */
[----:B------:R-:W-:Y:S01]  /*05b0*/  FFMA R8, R8, R13, 1 ;  /* 0x3f80000008087423 */ /* 0x000fe2000000000d */
[----:B------:R-:W-:-:S03]  /*05c0*/  FSEL R9, RZ, +INF , !P2 ;  /* 0x7f800000ff097808 */ /* 0x000fc60005000000 */
[----:B------:R-:W-:-:S04]  /*05d0*/  FMUL R11, R11, R8 ;  /* 0x000000080b0b7220 */ /* 0x000fc80000400000 */
[----:B------:R-:W-:Y:S01]  /*05e0*/  @!P3 FMUL R9, R12, R11 ;  /* 0x0000000b0c09b220 */ /* 0x000fe20000400000 */
[----:B------:R-:W-:-:S07]  /*05f0*/  @!P0 LOP3.LUT R9, R7, 0x7fffffff, RZ, 0xc0, !PT ;  /* 0x7fffffff07098812 */ /* 0x000fce00078ec0ff */
.L_x_22:
[----:B------:R-:W-:Y:S05]  /*0600*/  BSYNC.RECONVERGENT B0 ;  /* 0x0000000000007941 */ /* 0x000fea0003800200 */
.L_x_21:
[----:B------:R-:W-:Y:S04]  /*0610*/  BSSY.RECONVERGENT B0, `(.L_x_23) ;  /* 0x0000043000007945 */ /* 0x000fe80003800200 */
[----:B------:R-:W-:Y:S05]  /*0620*/  @!P1 BRA `(.L_x_24) ;  /* 0x0000000400049947 */ /* 0x000fea0003800000 */
        /* <DEDUP_REMOVED lines=18> */
[----:B------:R-:W-:-:S13]  /*0750*/  FSETP.NEU.AND P0, PT, R0, RZ, P0 ;  /* 0x000000ff0000720b */ /* 0x000fda000070d000 */
[----:B------:R-:W-:Y:S01]  /*0760*/  @!P0 FADD R0, R0, R0 ;  /* 0x0000000000008221 */ /* 0x000fe20000000000 */
[----:B0-----:R-:W-:-:S04]  /*0770*/  FMUL R12, R10, R11 ;  /* 0x0000000b0a0c7220 */ /* 0x001fc80000400000 */
[----:B------:R-:W-:Y:S01]  /*0780*/  FADD R13, R8, -R12 ;  /* 0x8000000c080d7221 */ /* 0x000fe20000000000 */
[C---:B------:R-:W-:Y:S01]  /*0790*/  FMUL R11, R12.reuse, R12 ;  /* 0x0000000c0c0b7220 */ /* 0x040fe20000400000 */
[----:B------:R-:W-:Y:S02]  /*07a0*/  FFMA R2, R12, 1.4426950216293334961, R7 ;  /* 0x3fb8aa3b0c027823 */ /* 0x000fe40000000007 */
[----:B------:R-:W-:Y:S01]  /*07b0*/  FADD R13, R13, R13 ;  /* 0x0000000d0d0d7221 */ /* 0x000fe20000000000 */
[----:B------:R-:W-:Y:S01]  /*07c0*/  FFMA R14, R11, R14, 0.0032181653659790754318 ;  /* 0x3b52e7db0b0e7423 */ /* 0x000fe2000000000e */
        /* <DEDUP_REMOVED lines=39> */
.L_x_24:
[----:B------:R-:W-:Y:S05]  /*0a40*/  BSYNC.RECONVERGENT B0 ;  /* 0x0000000000007941 */ /* 0x000fea0003800200 */
.L_x_23:
[----:B------:R-:W-:Y:S01]  /*0a50*/  FADD R9, R2, R9 ;  /* 0x0000000902097221 */ /* 0x000fe20000000000 */
[----:B------:R-:W-:Y:S03]  /*0a60*/  BSSY.RECONVERGENT B0, `(.L_x_25) ;  /* 0x000000d000007945 */ /* 0x000fe60003800200 */
[----:B------:R0:W1:Y:S01]  /*0a70*/  MUFU.RSQ R2, R9 ;  /* 0x0000000900027308 */ /* 0x0000620000001400 */
[----:B------:R-:W-:-:S04]  /*0a80*/  IADD3 R0, PT, PT, R9, -0xd000000, RZ ;  /* 0xf300000009007810 */ /* 0x000fc80007ffe0ff */
[----:B------:R-:W-:-:S13]  /*0a90*/  ISETP.GT.U32.AND P0, PT, R0, 0x727fffff, PT ;  /* 0x727fffff0000780c */ /* 0x000fda0003f04070 */
[----:B01----:R-:W-:Y:S05]  /*0aa0*/  @!P0 BRA `(.L_x_26) ;  /* 0x0000000000108947 */ /* 0x003fea0003800000 */
[----:B------:R-:W-:-:S07]  /*0ab0*/  MOV R11, 0xad0 ;  /* 0x00000ad0000b7802 */ /* 0x000fce0000000f00 */
[----:B------:R-:W-:Y:S05]  /*0ac0*/  CALL.REL.NOINC `($__internal_3_$__cuda_sm20_sqrt_rn_f32_slowpath) ;  /* 0x0000000400547944 */ /* 0x000fea0003c00000 */
[----:B------:R-:W-:Y:S01]  /*0ad0*/  MOV R0, R2 ;  /* 0x0000000200007202 */ /* 0x000fe20000000f00 */
[----:B------:R-:W-:Y:S06]  /*0ae0*/  BRA `(.L_x_27) ;  /* 0x0000000000107947 */ /* 0x000fec0003800000 */
.L_x_26:
[----:B------:R-:W-:Y:S01]  /*0af0*/  FMUL.FTZ R0, R9, R2 ;  /* 0x0000000209007220 */ /* 0x000fe20000410000 */
[----:B------:R-:W-:-:S03]  /*0b00*/  FMUL.FTZ R2, R2, 0.5 ;  /* 0x3f00000002027820 */ /* 0x000fc60000410000 */
[----:B------:R-:W-:-:S04]  /*0b10*/  FFMA R7, -R0, R0, R9 ;  /* 0x0000000000077223 */ /* 0x000fc80000000109 */
[----:B------:R-:W-:-:S07]  /*0b20*/  FFMA R0, R7, R2, R0 ;  /* 0x0000000207007223 */ /* 0x000fce0000000000 */
.L_x_27:
[----:B------:R-:W-:Y:S05]  /*0b30*/  BSYNC.RECONVERGENT B0 ;  /* 0x0000000000007941 */ /* 0x000fea0003800200 */
.L_x_25:
[C---:B------:R-:W-:Y:S01]  /*0b40*/  IADD3 R2, PT, PT, R0.reuse, 0x1800000, RZ ;  /* 0x0180000000027810 */ /* 0x040fe20007ffe0ff */
[----:B------:R-:W-:Y:S01]  /*0b50*/  BSSY.RECONVERGENT B0, `(.L_x_28) ;  /* 0x000000d000007945 */ /* 0x000fe20003800200 */
[----:B------:R-:W-:Y:S02]  /*0b60*/  FSETP.NEU.AND P3, PT, R0, RZ, PT ;  /* 0x000000ff0000720b */ /* 0x000fe40003f6d000 */
[----:B------:R-:W-:-:S04]  /*0b70*/  LOP3.LUT R2, R2, 0x7f800000, RZ, 0xc0, !PT ;  /* 0x7f80000002027812 */ /* 0x000fc800078ec0ff */
[----:B------:R-:W-:-:S13]  /*0b80*/  ISETP.GT.U32.AND P0, PT, R2, 0x1ffffff, PT ;  /* 0x01ffffff0200780c */ /* 0x000fda0003f04070 */
[----:B------:R-:W-:Y:S05]  /*0b90*/  @P0 BRA `(.L_x_29) ;  /* 0x0000000000100947 */ /* 0x000fea0003800000 */
[----:B------:R-:W-:-:S07]  /*0ba0*/  MOV R8, 0xbc0 ;  /* 0x00000bc000087802 */ /* 0x000fce0000000f00 */
[----:B------:R-:W-:Y:S05]  /*0bb0*/  CALL.REL.NOINC `($__internal_2_$__cuda_sm20_rcp_rn_f32_slowpath) ;  /* 0x0000000000487944 */ /* 0x000fea0003c00000 */
[----:B------:R-:W-:Y:S01]  /*0bc0*/  MOV R2, R7 ;  /* 0x0000000700027202 */ /* 0x000fe20000000f00 */
[----:B------:R-:W-:Y:S06]  /*0bd0*/  BRA `(.L_x_30) ;  /* 0x0000000000107947 */ /* 0x000fec0003800000 */
.L_x_29:
[----:B------:R-:W0:Y:S02]  /*0be0*/  MUFU.RCP R7, R0 ;  /* 0x0000000000077308 */ /* 0x000e240000001000 */
[----:B0-----:R-:W-:-:S04]  /*0bf0*/  FFMA R2, R7, R0, -1 ;  /* 0xbf80000007027423 */ /* 0x001fc80000000000 */
[----:B------:R-:W-:-:S04]  /*0c00*/  FADD.FTZ R2, -R2, -RZ ;  /* 0x800000ff02027221 */ /* 0x000fc80000010100 */
[----:B------:R-:W-:-:S07]  /*0c10*/  FFMA R2, R7, R2, R7 ;  /* 0x0000000207027223 */ /* 0x000fce0000000007 */
.L_x_30:
[----:B------:R-:W-:Y:S05]  /*0c20*/  BSYNC.RECONVERGENT B0 ;  /* 0x0000000000007941 */ /* 0x000fea0003800200 */
.L_x_28:
[----:B------:R-:W-:-:S04]  /*0c30*/  FSEL R7, R2, -1, P3 ;  /* 0xbf80000002077808 */ /* 0x000fc80001800000 */
[----:B------:R-:W-:-:S13]  /*0c40*/  FSETP.NEU.AND P0, PT, R7, -1, PT ;  /* 0xbf8000000700780b */ /* 0x000fda0003f0d000 */
[----:B------:R-:W2:Y:S01]  /*0c50*/  @P0 LDG.E R0, desc[UR8][R4.64] ;  /* 0x0000000804000981 */ /* 0x000ea2000c1e1900 */
[----:B------:R-:W-:-:S04]  /*0c60*/  UIADD3 UR4, UP0, UPT, UR4, 0x4, URZ ;  /* 0x0000000404047890 */ /* 0x000fc8000ff1e0ff */
[----:B------:R-:W-:Y:S02]  /*0c70*/  UIADD3.X UR5, UPT, UPT, URZ, UR5, URZ, UP0, !UPT ;  /* 0x00000005ff057290 */ /* 0x000fe400087fe4ff */
[----:B------:R-:W-:-:S04]  /*0c80*/  UISETP.NE.U32.AND UP0, UPT, UR4, 0x4e20, UPT ;  /* 0x00004e200400788c */ /* 0x000fc8000bf05070 */
[----:B------:R-:W-:Y:S01]  /*0c90*/  UISETP.NE.AND.EX UP0, UPT, UR5, URZ, UPT, UP0 ;  /* 0x000000ff0500728c */ /* 0x000fe2000bf05300 */
[----:B--2---:R-:W-:-:S05]  /*0ca0*/  @P0 FADD R7, R7, R0 ;  /* 0x0000000007070221 */ /* 0x004fca0000000000 */
[----:B------:R0:W-:Y:S03]  /*0cb0*/  @P0 STG.E desc[UR8][R4.64], R7 ;  /* 0x0000000704000986 */ /* 0x0001e6000c101908 */
[----:B------:R-:W-:Y:S05]  /*0cc0*/  BRA.U UP0, `(.L_x_31) ;  /* 0xfffffff500207547 */ /* 0x000fea000b83ffff */
[----:B------:R-:W-:Y:S05]  /*0cd0*/  EXIT ;  /* 0x000000000000794d */ /* 0x000fea0003800000 */
        .weak           $__internal_2_$__cuda_sm20_rcp_rn_f32_slowpath
        .type           $__internal_2_$__cuda_sm20_rcp_rn_f32_slowpath,@function
        .size           $__internal_2_$__cuda_sm20_rcp_rn_f32_slowpath,($__internal_3_$__cuda_sm20_sqrt_rn_f32_slowpath - $__internal_2_$__cuda_sm20_rcp_rn_f32_slowpath)
$__internal_2_$__cuda_sm20_rcp_rn_f32_slowpath:
        /* <DEDUP_REMOVED lines=15> */
.L_x_33:
        /* <DEDUP_REMOVED lines=33> */
.L_x_35:
[----:B------:R0:W1:Y:S02]  /*0fe0*/  MUFU.RCP R7, R0 ;  /* 0x0000000000077308 */ /* 0x0000640000001000 */
.L_x_34:
[----:B------:R-:W-:Y:S05]  /*0ff0*/  BSYNC.RECONVERGENT B1 ;  /* 0x0000000000017941 */ /* 0x000fea0003800200 */
.L_x_32:
[----:B------:R-:W-:-:S04]  /*1000*/  MOV R9, 0x0 ;  /* 0x0000000000097802 */ /* 0x000fc80000000f00 */
[----:B01----:R-:W-:Y:S05]  /*1010*/  RET.REL.NODEC R8 `(_Z11add_chargesfP4cell) ;  /* 0xffffffec08f87950 */ /* 0x003fea0003c3ffff */
        .weak           $__internal_3_$__cuda_sm20_sqrt_rn_f32_slowpath
        .type           $__internal_3_$__cuda_sm20_sqrt_rn_f32_slowpath,@function
        .size           $__internal_3_$__cuda_sm20_sqrt_rn_f32_slowpath,(.L_x_41 - $__internal_3_$__cuda_sm20_sqrt_rn_f32_slowpath)
$__internal_3_$__cuda_sm20_sqrt_rn_f32_slowpath:
        /* <DEDUP_REMOVED lines=14> */
[----:B------:R-:W-:Y:S01]  /*1100*/  @P0 FMUL.FTZ R10, R2, 0.5 ;  /* 0x3f000000020a0820 */ /* 0x000fe20000410000 */
[----:B------:R-:W-:Y:S02]  /*1110*/  @!P0 MOV R2, R0 ;  /* 0x0000000000028202 */ /* 0x000fe40000000f00 */
[----:B------:R-:W-:-:S04]  /*1120*/  @P0 FADD.FTZ R9, -R8, -RZ ;  /* 0x800000ff08090221 */ /* 0x000fc80000010100 */
[----:B------:R-:W-:-:S04]  /*1130*/  @P0 FFMA R9, R8, R9, R7 ;  /* 0x0000000908090223 */ /* 0x000fc80000000007 */
[----:B------:R-:W-:-:S04]  /*1140*/  @P0 FFMA R9, R9, R10, R8 ;  /* 0x0000000a09090223 */ /* 0x000fc80000000008 */
[----:B------:R-:W-:-:S07]  /*1150*/  @P0 FMUL.FTZ R2, R9, 2.3283064365386962891e-10 ;  /* 0x2f80000009020820 */ /* 0x000fce0000410000 */
.L_x_36:
[----:B------:R-:W-:Y:S01]  /*1160*/  HFMA2 R9, -RZ, RZ, 0, 0 ;  /* 0x00000000ff097431 */ /* 0x000fe200000001ff */
[----:B------:R-:W-:-:S04]  /*1170*/  MOV R8, R11 ;  /* 0x0000000b00087202 */ /* 0x000fc80000000f00 */
[----:B------:R-:W-:Y:S05]  /*1180*/  RET.REL.NODEC R8 `(_Z11add_chargesfP4cell) ;  /* 0xffffffec089c7950 */ /* 0x000fea0003c3ffff */
.L_x_37:
        /* <DEDUP_REMOVED lines=15> */
.L_x_41:


//--------------------- .nv.shared._Z7reduce3P4cellS0_ --------------------------
	.section	.nv.shared._Z7reduce3P4cellS0_,"aw",@nobits
	.sectionflags	@""
	.align	16
	.zero		1024


//--------------------- .nv.shared.reserved.0     --------------------------
	.section	.nv.shared.reserved.0,"aw",@nobits
	.weak		__nv_reservedSMEM_offset_0_alias
	.size		__nv_reservedSMEM_offset_0_alias, 0, 64
	.other		__nv_reservedSMEM_offset_0_alias,@"STO_CUDA_RESERVED_SHARED STV_DEFAULT"
__nv_reservedSMEM_offset_0_alias:
	.zero		0
	.zero		64


//--------------------- .nv.shared._Z16add_one_particleiiP4cell --------------------------
	.section	.nv.shared._Z16add_one_particleiiP4cell,"aw",@nobits
	.sectionflags	@""
	.align	16
	.zero		1024


//--------------------- .nv.shared._Z11add_chargesfP4cell --------------------------
	.section	.nv.shared._Z11add_chargesfP4cell,"aw",@nobits
	.sectionflags	@""
	.align	16
	.zero		1024


//--------------------- .nv.constant0._Z7reduce3P4cellS0_ --------------------------
	.section	.nv.constant0._Z7reduce3P4cellS0_,"a",@progbits
	.sectionflags	@""
	.align	4
.nv.constant0._Z7reduce3P4cellS0_:
	.zero		912


//--------------------- .nv.constant0._Z16add_one_particleiiP4cell --------------------------
	.section	.nv.constant0._Z16add_one_particleiiP4cell,"a",@progbits
	.sectionflags	@""
	.align	4
.nv.constant0._Z16add_one_particleiiP4cell:
	.zero		912


//--------------------- .nv.constant0._Z11add_chargesfP4cell --------------------------
	.section	.nv.constant0._Z11add_chargesfP4cell,"a",@progbits
	.sectionflags	@""
	.align	4
.nv.constant0._Z11add_chargesfP4cell:
	.zero		912


//--------------------- SYMBOLS --------------------------

	.type		.nv.reservedSmem.offset0,@object
	.size		.nv.reservedSmem.offset0,0x4
	.type		.nv.reservedSmem.cap,@object
	.size		.nv.reservedSmem.cap,0x4
